//
// Generated by NVIDIA NVVM Compiler
//
// Compiler Build ID: CL-36424714
// Cuda compilation tools, release 13.0, V13.0.88
// Based on NVVM 20.0.0
//

.version 9.0
.target sm_100
.address_size 64

	// .globl	_Z13gpu_mergesortPiS_mm
// _ZZ13gpu_mergesortPiS_mmE6localA has been demoted
// _ZZ13gpu_mergesortPiS_mmE6localB has been demoted

.visible .entry _Z13gpu_mergesortPiS_mm(
	.param .u64 .ptr .align 1 _Z13gpu_mergesortPiS_mm_param_0,
	.param .u64 .ptr .align 1 _Z13gpu_mergesortPiS_mm_param_1,
	.param .u64 _Z13gpu_mergesortPiS_mm_param_2,
	.param .u64 _Z13gpu_mergesortPiS_mm_param_3
)
{
	.reg .pred 	%p<33>;
	.reg .b32 	%r<246>;
	.reg .b64 	%rd<134>;
	// demoted variable
	.shared .align 4 .b8 _ZZ13gpu_mergesortPiS_mmE6localA[64];
	// demoted variable
	.shared .align 4 .b8 _ZZ13gpu_mergesortPiS_mmE6localB[64];
	ld.param.u64 	%rd68, [_Z13gpu_mergesortPiS_mm_param_0];
	ld.param.u64 	%rd69, [_Z13gpu_mergesortPiS_mm_param_1];
	ld.param.u64 	%rd66, [_Z13gpu_mergesortPiS_mm_param_2];
	ld.param.u64 	%rd67, [_Z13gpu_mergesortPiS_mm_param_3];
	cvta.to.global.u64 	%rd1, %rd69;
	cvta.to.global.u64 	%rd2, %rd68;
	mov.u32 	%r1, %tid.x;
	mov.u32 	%r46, %ctaid.x;
	mov.u32 	%r47, %ntid.x;
	mad.lo.s32 	%r2, %r46, %r47, %r1;
	setp.eq.s64 	%p1, %rd67, 0;
	@%p1 bra 	$L__BB0_13;
	cvt.u64.u32 	%rd3, %r2;
	and.b64  	%rd4, %rd67, 15;
	setp.lt.u64 	%p2, %rd67, 16;
	mov.b64 	%rd110, 0;
	@%p2 bra 	$L__BB0_4;
	and.b64  	%rd110, %rd67, -16;
	shl.b64 	%rd71, %rd3, 2;
	add.s64 	%rd72, %rd71, %rd2;
	add.s64 	%rd107, %rd72, 32;
	shl.b32 	%r48, %r1, 2;
	mov.u32 	%r49, _ZZ13gpu_mergesortPiS_mmE6localA;
	add.s32 	%r50, %r48, %r49;
	add.s32 	%r234, %r50, 32;
	mov.u64 	%rd108, %rd110;
$L__BB0_3:
	.pragma "nounroll";
	ld.global.u32 	%r51, [%rd107+-32];
	st.shared.u32 	[%r234+-32], %r51;
	ld.global.u32 	%r52, [%rd107+-28];
	st.shared.u32 	[%r234+-28], %r52;
	ld.global.u32 	%r53, [%rd107+-24];
	st.shared.u32 	[%r234+-24], %r53;
	ld.global.u32 	%r54, [%rd107+-20];
	st.shared.u32 	[%r234+-20], %r54;
	ld.global.u32 	%r55, [%rd107+-16];
	st.shared.u32 	[%r234+-16], %r55;
	ld.global.u32 	%r56, [%rd107+-12];
	st.shared.u32 	[%r234+-12], %r56;
	ld.global.u32 	%r57, [%rd107+-8];
	st.shared.u32 	[%r234+-8], %r57;
	ld.global.u32 	%r58, [%rd107+-4];
	st.shared.u32 	[%r234+-4], %r58;
	ld.global.u32 	%r59, [%rd107];
	st.shared.u32 	[%r234], %r59;
	ld.global.u32 	%r60, [%rd107+4];
	st.shared.u32 	[%r234+4], %r60;
	ld.global.u32 	%r61, [%rd107+8];
	st.shared.u32 	[%r234+8], %r61;
	ld.global.u32 	%r62, [%rd107+12];
	st.shared.u32 	[%r234+12], %r62;
	ld.global.u32 	%r63, [%rd107+16];
	st.shared.u32 	[%r234+16], %r63;
	ld.global.u32 	%r64, [%rd107+20];
	st.shared.u32 	[%r234+20], %r64;
	ld.global.u32 	%r65, [%rd107+24];
	st.shared.u32 	[%r234+24], %r65;
	ld.global.u32 	%r66, [%rd107+28];
	st.shared.u32 	[%r234+28], %r66;
	add.s64 	%rd108, %rd108, -16;
	add.s64 	%rd107, %rd107, 64;
	add.s32 	%r234, %r234, 64;
	setp.ne.s64 	%p3, %rd108, 0;
	@%p3 bra 	$L__BB0_3;
$L__BB0_4:
	setp.eq.s64 	%p4, %rd4, 0;
	@%p4 bra 	$L__BB0_13;
	and.b64  	%rd12, %rd67, 7;
	setp.lt.u64 	%p5, %rd4, 8;
	@%p5 bra 	$L__BB0_7;
	add.s64 	%rd73, %rd110, %rd3;
	shl.b64 	%rd74, %rd73, 2;
	add.s64 	%rd75, %rd2, %rd74;
	ld.global.u32 	%r67, [%rd75];
	cvt.u32.u64 	%r68, %rd110;
	add.s32 	%r69, %r1, %r68;
	shl.b32 	%r70, %r69, 2;
	mov.u32 	%r71, _ZZ13gpu_mergesortPiS_mmE6localA;
	add.s32 	%r72, %r71, %r70;
	st.shared.u32 	[%r72], %r67;
	ld.global.u32 	%r73, [%rd75+4];
	st.shared.u32 	[%r72+4], %r73;
	ld.global.u32 	%r74, [%rd75+8];
	st.shared.u32 	[%r72+8], %r74;
	ld.global.u32 	%r75, [%rd75+12];
	st.shared.u32 	[%r72+12], %r75;
	ld.global.u32 	%r76, [%rd75+16];
	st.shared.u32 	[%r72+16], %r76;
	ld.global.u32 	%r77, [%rd75+20];
	st.shared.u32 	[%r72+20], %r77;
	ld.global.u32 	%r78, [%rd75+24];
	st.shared.u32 	[%r72+24], %r78;
	ld.global.u32 	%r79, [%rd75+28];
	st.shared.u32 	[%r72+28], %r79;
	add.s64 	%rd110, %rd110, 8;
$L__BB0_7:
	setp.eq.s64 	%p6, %rd12, 0;
	@%p6 bra 	$L__BB0_13;
	and.b64  	%rd112, %rd67, 3;
	setp.lt.u64 	%p7, %rd12, 4;
	@%p7 bra 	$L__BB0_10;
	add.s64 	%rd76, %rd110, %rd3;
	shl.b64 	%rd77, %rd76, 2;
	add.s64 	%rd78, %rd2, %rd77;
	ld.global.u32 	%r80, [%rd78];
	cvt.u32.u64 	%r81, %rd110;
	add.s32 	%r82, %r1, %r81;
	shl.b32 	%r83, %r82, 2;
	mov.u32 	%r84, _ZZ13gpu_mergesortPiS_mmE6localA;
	add.s32 	%r85, %r84, %r83;
	st.shared.u32 	[%r85], %r80;
	ld.global.u32 	%r86, [%rd78+4];
	st.shared.u32 	[%r85+4], %r86;
	ld.global.u32 	%r87, [%rd78+8];
	st.shared.u32 	[%r85+8], %r87;
	ld.global.u32 	%r88, [%rd78+12];
	st.shared.u32 	[%r85+12], %r88;
	add.s64 	%rd110, %rd110, 4;
$L__BB0_10:
	setp.eq.s64 	%p8, %rd112, 0;
	@%p8 bra 	$L__BB0_13;
	cvt.u32.u64 	%r89, %rd110;
	add.s32 	%r90, %r1, %r89;
	shl.b32 	%r91, %r90, 2;
	mov.u32 	%r92, _ZZ13gpu_mergesortPiS_mmE6localA;
	add.s32 	%r235, %r92, %r91;
	add.s64 	%rd79, %rd110, %rd3;
	shl.b64 	%rd80, %rd79, 2;
	add.s64 	%rd113, %rd2, %rd80;
$L__BB0_12:
	.pragma "nounroll";
	ld.global.u32 	%r93, [%rd113];
	st.shared.u32 	[%r235], %r93;
	add.s32 	%r235, %r235, 4;
	add.s64 	%rd113, %rd113, 4;
	add.s64 	%rd112, %rd112, -1;
	setp.ne.s64 	%p9, %rd112, 0;
	@%p9 bra 	$L__BB0_12;
$L__BB0_13:
	cvt.u64.u32 	%rd81, %r1;
	mul.lo.s64 	%rd23, %rd67, %rd81;
	setp.ge.u64 	%p10, %rd23, %rd66;
	@%p10 bra 	$L__BB0_44;
	shr.u64 	%rd24, %rd67, 1;
	cvt.u32.u64 	%r9, %rd23;
	cvt.u32.u64 	%r94, %rd24;
	add.s32 	%r10, %r9, %r94;
	setp.lt.u64 	%p11, %rd67, 2;
	mov.b64 	%rd114, 0;
	mov.u64 	%rd115, %rd114;
	@%p11 bra 	$L__BB0_18;
	shl.b32 	%r95, %r9, 2;
	mov.u32 	%r96, _ZZ13gpu_mergesortPiS_mmE6localB;
	add.s32 	%r11, %r96, %r95;
	shl.b32 	%r97, %r10, 2;
	mov.u32 	%r98, _ZZ13gpu_mergesortPiS_mmE6localA;
	add.s32 	%r12, %r98, %r97;
	add.s32 	%r13, %r98, %r95;
	mov.b64 	%rd115, 0;
	mov.u64 	%rd114, %rd115;
$L__BB0_16:
	cvt.u32.u64 	%r99, %rd114;
	shl.b32 	%r100, %r99, 2;
	add.s32 	%r101, %r13, %r100;
	ld.shared.u32 	%r22, [%r101];
	cvt.u32.u64 	%r102, %rd115;
	shl.b32 	%r103, %r102, 2;
	add.s32 	%r104, %r12, %r103;
	ld.shared.u32 	%r23, [%r104];
	setp.ge.s32 	%p12, %r22, %r23;
	@%p12 bra 	$L__BB0_45;
	add.s32 	%r112, %r102, %r99;
	shl.b32 	%r113, %r112, 2;
	add.s32 	%r114, %r11, %r113;
	st.shared.u32 	[%r114], %r22;
	add.s64 	%rd114, %rd114, 1;
	bra.uni 	$L__BB0_46;
$L__BB0_18:
	setp.ge.u64 	%p14, %rd114, %rd24;
	@%p14 bra 	$L__BB0_25;
	sub.s64 	%rd87, %rd24, %rd114;
	and.b64  	%rd116, %rd87, 3;
	setp.eq.s64 	%p15, %rd116, 0;
	mov.u64 	%rd118, %rd114;
	@%p15 bra 	$L__BB0_22;
	cvt.u32.u64 	%r115, %rd67;
	mul.lo.s32 	%r116, %r1, %r115;
	shl.b32 	%r117, %r116, 2;
	cvt.u32.u64 	%r118, %rd115;
	cvt.u32.u64 	%r119, %rd114;
	add.s32 	%r120, %r119, %r118;
	shl.b32 	%r121, %r120, 2;
	add.s32 	%r122, %r117, %r121;
	mov.u32 	%r123, _ZZ13gpu_mergesortPiS_mmE6localB;
	add.s32 	%r237, %r123, %r122;
	shl.b32 	%r124, %r119, 2;
	add.s32 	%r125, %r117, %r124;
	mov.u32 	%r126, _ZZ13gpu_mergesortPiS_mmE6localA;
	add.s32 	%r236, %r126, %r125;
	add.s64 	%rd118, %rd114, %rd116;
$L__BB0_21:
	.pragma "nounroll";
	ld.shared.u32 	%r127, [%r236];
	st.shared.u32 	[%r237], %r127;
	add.s32 	%r237, %r237, 4;
	add.s32 	%r236, %r236, 4;
	add.s64 	%rd116, %rd116, -1;
	setp.ne.s64 	%p16, %rd116, 0;
	@%p16 bra 	$L__BB0_21;
$L__BB0_22:
	sub.s64 	%rd88, %rd114, %rd24;
	setp.gt.u64 	%p17, %rd88, -4;
	mov.u64 	%rd114, %rd118;
	@%p17 bra 	$L__BB0_25;
	cvt.u32.u64 	%r128, %rd67;
	mul.lo.s32 	%r129, %r1, %r128;
	shl.b32 	%r130, %r129, 2;
	cvt.u32.u64 	%r131, %rd118;
	shl.b32 	%r132, %r131, 2;
	add.s32 	%r133, %r130, %r132;
	mov.u32 	%r134, _ZZ13gpu_mergesortPiS_mmE6localA;
	add.s32 	%r135, %r133, %r134;
	add.s32 	%r241, %r135, 8;
	cvt.u32.u64 	%r136, %rd115;
	add.s32 	%r137, %r131, %r136;
	shl.b32 	%r138, %r137, 2;
	add.s32 	%r139, %r130, %r138;
	mov.u32 	%r140, _ZZ13gpu_mergesortPiS_mmE6localB;
	add.s32 	%r141, %r139, %r140;
	add.s32 	%r240, %r141, 8;
	mov.u64 	%rd114, %rd118;
$L__BB0_24:
	ld.shared.u32 	%r142, [%r241+-8];
	st.shared.u32 	[%r240+-8], %r142;
	ld.shared.u32 	%r143, [%r241+-4];
	st.shared.u32 	[%r240+-4], %r143;
	ld.shared.u32 	%r144, [%r241];
	st.shared.u32 	[%r240], %r144;
	ld.shared.u32 	%r145, [%r241+4];
	st.shared.u32 	[%r240+4], %r145;
	add.s64 	%rd114, %rd114, 4;
	add.s32 	%r241, %r241, 16;
	add.s32 	%r240, %r240, 16;
	setp.lt.u64 	%p18, %rd114, %rd24;
	@%p18 bra 	$L__BB0_24;
$L__BB0_25:
	setp.ge.u64 	%p19, %rd115, %rd24;
	@%p19 bra 	$L__BB0_32;
	sub.s64 	%rd89, %rd24, %rd115;
	and.b64  	%rd124, %rd89, 3;
	setp.eq.s64 	%p20, %rd124, 0;
	mov.u64 	%rd127, %rd115;
	@%p20 bra 	$L__BB0_29;
	cvt.u32.u64 	%r146, %rd67;
	mul.lo.s32 	%r147, %r1, %r146;
	shl.b32 	%r148, %r147, 2;
	cvt.u32.u64 	%r149, %rd115;
	cvt.u32.u64 	%r150, %rd114;
	add.s32 	%r151, %r150, %r149;
	shl.b32 	%r152, %r151, 2;
	add.s32 	%r153, %r148, %r152;
	mov.u32 	%r154, _ZZ13gpu_mergesortPiS_mmE6localB;
	add.s32 	%r239, %r154, %r153;
	shl.b32 	%r155, %r10, 2;
	shl.b32 	%r156, %r149, 2;
	add.s32 	%r157, %r155, %r156;
	mov.u32 	%r158, _ZZ13gpu_mergesortPiS_mmE6localA;
	add.s32 	%r238, %r158, %r157;
	add.s64 	%rd127, %rd115, %rd124;
$L__BB0_28:
	.pragma "nounroll";
	ld.shared.u32 	%r159, [%r238];
	st.shared.u32 	[%r239], %r159;
	add.s32 	%r239, %r239, 4;
	add.s32 	%r238, %r238, 4;
	add.s64 	%rd124, %rd124, -1;
	setp.ne.s64 	%p21, %rd124, 0;
	@%p21 bra 	$L__BB0_28;
$L__BB0_29:
	sub.s64 	%rd90, %rd115, %rd24;
	setp.gt.u64 	%p22, %rd90, -4;
	@%p22 bra 	$L__BB0_32;
	shl.b32 	%r160, %r10, 2;
	cvt.u32.u64 	%r161, %rd127;
	shl.b32 	%r162, %r161, 2;
	add.s32 	%r163, %r160, %r162;
	mov.u32 	%r164, _ZZ13gpu_mergesortPiS_mmE6localA;
	add.s32 	%r165, %r163, %r164;
	add.s32 	%r243, %r165, 8;
	cvt.u32.u64 	%r166, %rd67;
	mul.lo.s32 	%r167, %r1, %r166;
	shl.b32 	%r168, %r167, 2;
	cvt.u32.u64 	%r169, %rd114;
	add.s32 	%r170, %r169, %r161;
	shl.b32 	%r171, %r170, 2;
	add.s32 	%r172, %r168, %r171;
	mov.u32 	%r173, _ZZ13gpu_mergesortPiS_mmE6localB;
	add.s32 	%r174, %r172, %r173;
	add.s32 	%r242, %r174, 8;
$L__BB0_31:
	ld.shared.u32 	%r175, [%r243+-8];
	st.shared.u32 	[%r242+-8], %r175;
	ld.shared.u32 	%r176, [%r243+-4];
	st.shared.u32 	[%r242+-4], %r176;
	ld.shared.u32 	%r177, [%r243];
	st.shared.u32 	[%r242], %r177;
	ld.shared.u32 	%r178, [%r243+4];
	st.shared.u32 	[%r242+4], %r178;
	add.s64 	%rd127, %rd127, 4;
	add.s32 	%r243, %r243, 16;
	add.s32 	%r242, %r242, 16;
	setp.lt.u64 	%p23, %rd127, %rd24;
	@%p23 bra 	$L__BB0_31;
$L__BB0_32:
	setp.eq.s64 	%p24, %rd67, 0;
	@%p24 bra 	$L__BB0_44;
	cvt.u64.u32 	%rd47, %r2;
	and.b64  	%rd48, %rd67, 7;
	setp.lt.u64 	%p25, %rd67, 8;
	mov.b64 	%rd131, 0;
	@%p25 bra 	$L__BB0_36;
	and.b64  	%rd131, %rd67, -8;
	shl.b32 	%r179, %r1, 2;
	add.s32 	%r180, %r179, 16;
	mov.u32 	%r181, _ZZ13gpu_mergesortPiS_mmE6localA;
	add.s32 	%r245, %r181, %r180;
	mov.u32 	%r182, _ZZ13gpu_mergesortPiS_mmE6localB;
	add.s32 	%r244, %r182, %r180;
	shl.b64 	%rd92, %rd47, 2;
	add.s64 	%rd93, %rd92, 16;
	add.s64 	%rd129, %rd2, %rd93;
	add.s64 	%rd128, %rd1, %rd93;
	mov.u64 	%rd130, %rd131;
$L__BB0_35:
	.pragma "nounroll";
	ld.shared.u32 	%r183, [%r245+-16];
	st.global.u32 	[%rd129+-16], %r183;
	ld.shared.u32 	%r184, [%r244+-16];
	st.global.u32 	[%rd128+-16], %r184;
	ld.shared.u32 	%r185, [%r245+-12];
	st.global.u32 	[%rd129+-12], %r185;
	ld.shared.u32 	%r186, [%r244+-12];
	st.global.u32 	[%rd128+-12], %r186;
	ld.shared.u32 	%r187, [%r245+-8];
	st.global.u32 	[%rd129+-8], %r187;
	ld.shared.u32 	%r188, [%r244+-8];
	st.global.u32 	[%rd128+-8], %r188;
	ld.shared.u32 	%r189, [%r245+-4];
	st.global.u32 	[%rd129+-4], %r189;
	ld.shared.u32 	%r190, [%r244+-4];
	st.global.u32 	[%rd128+-4], %r190;
	ld.shared.u32 	%r191, [%r245];
	st.global.u32 	[%rd129], %r191;
	ld.shared.u32 	%r192, [%r244];
	st.global.u32 	[%rd128], %r192;
	ld.shared.u32 	%r193, [%r245+4];
	st.global.u32 	[%rd129+4], %r193;
	ld.shared.u32 	%r194, [%r244+4];
	st.global.u32 	[%rd128+4], %r194;
	ld.shared.u32 	%r195, [%r245+8];
	st.global.u32 	[%rd129+8], %r195;
	ld.shared.u32 	%r196, [%r244+8];
	st.global.u32 	[%rd128+8], %r196;
	ld.shared.u32 	%r197, [%r245+12];
	st.global.u32 	[%rd129+12], %r197;
	ld.shared.u32 	%r198, [%r244+12];
	st.global.u32 	[%rd128+12], %r198;
	add.s64 	%rd130, %rd130, -8;
	add.s32 	%r245, %r245, 32;
	add.s32 	%r244, %r244, 32;
	add.s64 	%rd129, %rd129, 32;
	add.s64 	%rd128, %rd128, 32;
	setp.ne.s64 	%p26, %rd130, 0;
	@%p26 bra 	$L__BB0_35;
$L__BB0_36:
	setp.eq.s64 	%p27, %rd48, 0;
	@%p27 bra 	$L__BB0_44;
	and.b64  	%rd61, %rd67, 3;
	setp.lt.u64 	%p28, %rd48, 4;
	@%p28 bra 	$L__BB0_39;
	cvt.u32.u64 	%r199, %rd131;
	add.s32 	%r200, %r1, %r199;
	shl.b32 	%r201, %r200, 2;
	mov.u32 	%r202, _ZZ13gpu_mergesortPiS_mmE6localA;
	add.s32 	%r203, %r202, %r201;
	ld.shared.u32 	%r204, [%r203];
	add.s64 	%rd94, %rd131, %rd47;
	shl.b64 	%rd95, %rd94, 2;
	add.s64 	%rd96, %rd2, %rd95;
	st.global.u32 	[%rd96], %r204;
	mov.u32 	%r205, _ZZ13gpu_mergesortPiS_mmE6localB;
	add.s32 	%r206, %r205, %r201;
	ld.shared.u32 	%r207, [%r206];
	add.s64 	%rd97, %rd1, %rd95;
	st.global.u32 	[%rd97], %r207;
	ld.shared.u32 	%r208, [%r203+4];
	st.global.u32 	[%rd96+4], %r208;
	ld.shared.u32 	%r209, [%r206+4];
	st.global.u32 	[%rd97+4], %r209;
	ld.shared.u32 	%r210, [%r203+8];
	st.global.u32 	[%rd96+8], %r210;
	ld.shared.u32 	%r211, [%r206+8];
	st.global.u32 	[%rd97+8], %r211;
	ld.shared.u32 	%r212, [%r203+12];
	st.global.u32 	[%rd96+12], %r212;
	ld.shared.u32 	%r213, [%r206+12];
	st.global.u32 	[%rd97+12], %r213;
	add.s64 	%rd131, %rd131, 4;
$L__BB0_39:
	setp.eq.s64 	%p29, %rd61, 0;
	@%p29 bra 	$L__BB0_44;
	setp.eq.s64 	%p30, %rd61, 1;
	@%p30 bra 	$L__BB0_42;
	cvt.u32.u64 	%r214, %rd131;
	add.s32 	%r215, %r1, %r214;
	shl.b32 	%r216, %r215, 2;
	mov.u32 	%r217, _ZZ13gpu_mergesortPiS_mmE6localA;
	add.s32 	%r218, %r217, %r216;
	ld.shared.u32 	%r219, [%r218];
	add.s64 	%rd98, %rd131, %rd47;
	shl.b64 	%rd99, %rd98, 2;
	add.s64 	%rd100, %rd2, %rd99;
	st.global.u32 	[%rd100], %r219;
	mov.u32 	%r220, _ZZ13gpu_mergesortPiS_mmE6localB;
	add.s32 	%r221, %r220, %r216;
	ld.shared.u32 	%r222, [%r221];
	add.s64 	%rd101, %rd1, %rd99;
	st.global.u32 	[%rd101], %r222;
	ld.shared.u32 	%r223, [%r218+4];
	st.global.u32 	[%rd100+4], %r223;
	ld.shared.u32 	%r224, [%r221+4];
	st.global.u32 	[%rd101+4], %r224;
	add.s64 	%rd131, %rd131, 2;
$L__BB0_42:
	and.b64  	%rd102, %rd67, 1;
	setp.eq.b64 	%p31, %rd102, 1;
	not.pred 	%p32, %p31;
	@%p32 bra 	$L__BB0_44;
	cvt.u32.u64 	%r225, %rd131;
	add.s32 	%r226, %r1, %r225;
	shl.b32 	%r227, %r226, 2;
	mov.u32 	%r228, _ZZ13gpu_mergesortPiS_mmE6localA;
	add.s32 	%r229, %r228, %r227;
	ld.shared.u32 	%r230, [%r229];
	add.s64 	%rd103, %rd131, %rd47;
	shl.b64 	%rd104, %rd103, 2;
	add.s64 	%rd105, %rd2, %rd104;
	st.global.u32 	[%rd105], %r230;
	mov.u32 	%r231, _ZZ13gpu_mergesortPiS_mmE6localB;
	add.s32 	%r232, %r231, %r227;
	ld.shared.u32 	%r233, [%r232];
	add.s64 	%rd106, %rd1, %rd104;
	st.global.u32 	[%rd106], %r233;
$L__BB0_44:
	ret;
$L__BB0_45:
	add.s32 	%r107, %r102, %r99;
	shl.b32 	%r108, %r107, 2;
	add.s32 	%r109, %r11, %r108;
	st.shared.u32 	[%r109], %r23;
	add.s64 	%rd115, %rd115, 1;
$L__BB0_46:
	max.u64 	%rd85, %rd114, %rd115;
	setp.lt.u64 	%p13, %rd85, %rd24;
	@%p13 bra 	$L__BB0_16;
	bra.uni 	$L__BB0_18;

}


// ===== COMPILED SASS (sm_100) =====

	.target	sm_100

	.elftype	@"ET_EXEC"


//--------------------- .note.nv.tkinfo           --------------------------
	.section	.note.nv.tkinfo,"",@"SHT_NOTE"
	.sectionflags	@"SHF_NOTE_NV_TKINFO"
	.tkinfo
        /*0018*/ 	.word	0x00000002
        /*0030*/ 	.string	""
        /*0030*/ 	.string	"ptxas"
        /*0030*/ 	.string	"Cuda compilation tools, release 13.0, V13.0.88"
        /*0030*/ 	.string	"Build cuda_13.0.r13.0/compiler.36424714_0"
        /*0030*/ 	.string	"-arch sm_100 -m 64 "



//--------------------- .note.nv.cuinfo           --------------------------
	.section	.note.nv.cuinfo,"",@"SHT_NOTE"
	.sectionflags	@"SHF_NOTE_NV_CUINFO"
        /*0018*/ 	.short	0x0002
        /*001a*/ 	.short	0x0064
        /*001c*/ 	.short	0x0082
	.zero		2


//--------------------- .nv.info                  --------------------------
	.section	.nv.info,"",@"SHT_CUDA_INFO"
	.align	4


	//----- nvinfo : EIATTR_REGCOUNT
	.align		4
        /*0000*/ 	.byte	0x04, 0x2f
        /*0002*/ 	.short	(.L_1 - .L_0)
	.align		4
.L_0:
        /*0004*/ 	.word	index@(_Z13gpu_mergesortPiS_mm)
        /*0008*/ 	.word	0x00000020


	//----- nvinfo : EIATTR_FRAME_SIZE
	.align		4
.L_1:
        /*000c*/ 	.byte	0x04, 0x11
        /*000e*/ 	.short	(.L_3 - .L_2)
	.align		4
.L_2:
        /*0010*/ 	.word	index@(_Z13gpu_mergesortPiS_mm)
        /*0014*/ 	.word	0x00000000


	//----- nvinfo : EIATTR_MIN_STACK_SIZE
	.align		4
.L_3:
        /*0018*/ 	.byte	0x04, 0x12
        /*001a*/ 	.short	(.L_5 - .L_4)
	.align		4
.L_4:
        /*001c*/ 	.word	index@(_Z13gpu_mergesortPiS_mm)
        /*0020*/ 	.word	0x00000000
.L_5:


//--------------------- .nv.compat                --------------------------
	.section	.nv.compat,"",@"SHT_CUDA_COMPAT_INFO"
	.align	4
        /*0000*/ 	.byte	0x02, 0x09, 0x00, 0x00, 0x02, 0x02, 0x01, 0x00, 0x02, 0x05, 0x05, 0x00, 0x03, 0x07, 0x01, 0x01
        /*0010*/ 	.byte	0x02, 0x03, 0x00, 0x00, 0x02, 0x06, 0x01, 0x00, 0x04, 0x0b, 0x08, 0x00, 0x09, 0x00, 0x00, 0x00
        /*0020*/ 	.byte	0x00, 0x00, 0x00, 0x00


//--------------------- .nv.info._Z13gpu_mergesortPiS_mm --------------------------
	.section	.nv.info._Z13gpu_mergesortPiS_mm,"",@"SHT_CUDA_INFO"
	.sectionflags	@""
	.align	4


	//----- nvinfo : EIATTR_CUDA_API_VERSION
	.align		4
        /*0000*/ 	.byte	0x04, 0x37
        /*0002*/ 	.short	(.L_7 - .L_6)
.L_6:
        /*0004*/ 	.word	0x00000082


	//----- nvinfo : EIATTR_KPARAM_INFO
	.align		4
.L_7:
        /*0008*/ 	.byte	0x04, 0x17
        /*000a*/ 	.short	(.L_9 - .L_8)
.L_8:
        /*000c*/ 	.word	0x00000000
        /*0010*/ 	.short	0x0003
        /*0012*/ 	.short	0x0018
        /*0014*/ 	.byte	0x00, 0xf0, 0x21, 0x00


	//----- nvinfo : EIATTR_KPARAM_INFO
	.align		4
.L_9:
        /*0018*/ 	.byte	0x04, 0x17
        /*001a*/ 	.short	(.L_11 - .L_10)
.L_10:
        /*001c*/ 	.word	0x00000000
        /*0020*/ 	.short	0x0002
        /*0022*/ 	.short	0x0010
        /*0024*/ 	.byte	0x00, 0xf0, 0x21, 0x00


	//----- nvinfo : EIATTR_KPARAM_INFO
	.align		4
.L_11:
        /*0028*/ 	.byte	0x04, 0x17
        /*002a*/ 	.short	(.L_13 - .L_12)
.L_12:
        /*002c*/ 	.word	0x00000000
        /*0030*/ 	.short	0x0001
        /*0032*/ 	.short	0x0008
        /*0034*/ 	.byte	0x00, 0xf5, 0x21, 0x00


	//----- nvinfo : EIATTR_KPARAM_INFO
	.align		4
.L_13:
        /*0038*/ 	.byte	0x04, 0x17
        /*003a*/ 	.short	(.L_15 - .L_14)
.L_14:
        /*003c*/ 	.word	0x00000000
        /*0040*/ 	.short	0x0000
        /*0042*/ 	.short	0x0000
        /*0044*/ 	.byte	0x00, 0xf5, 0x21, 0x00


	//----- nvinfo : EIATTR_SPARSE_MMA_MASK
	.align		4
.L_15:
        /*0048*/ 	.byte	0x03, 0x50
        /*004a*/ 	.short	0x0000


	//----- nvinfo : EIATTR_MAXREG_COUNT
	.align		4
        /*004c*/ 	.byte	0x03, 0x1b
        /*004e*/ 	.short	0x00ff


	//----- nvinfo : EIATTR_MERCURY_ISA_VERSION
	.align		4
        /*0050*/ 	.byte	0x03, 0x5f
        /*0052*/ 	.short	0x0101


	//----- nvinfo : EIATTR_VRC_CTA_INIT_COUNT
	.align		4
        /*0054*/ 	.byte	0x02, 0x4a
	.zero		1
	.zero		1


	//----- nvinfo : EIATTR_EXIT_INSTR_OFFSETS
	.align		4
        /*0058*/ 	.byte	0x04, 0x1c
        /*005a*/ 	.short	(.L_17 - .L_16)


	//   ....[0]....
.L_16:
        /*005c*/ 	.word	0x00000a30


	//   ....[1]....
        /*0060*/ 	.word	0x00002200


	//   ....[2]....
        /*0064*/ 	.word	0x000026b0


	//   ....[3]....
        /*0068*/ 	.word	0x00002950


	//   ....[4]....
        /*006c*/ 	.word	0x00002b70


	//   ....[5]....
        /*0070*/ 	.word	0x00002cd0


	//----- nvinfo : EIATTR_CRS_STACK_SIZE
	.align		4
.L_17:
        /*0074*/ 	.byte	0x04, 0x1e
        /*0076*/ 	.short	(.L_19 - .L_18)
.L_18:
        /*0078*/ 	.word	0x00000000


	//----- nvinfo : EIATTR_CBANK_PARAM_SIZE
	.align		4
.L_19:
        /*007c*/ 	.byte	0x03, 0x19
        /*007e*/ 	.short	0x0020


	//----- nvinfo : EIATTR_PARAM_CBANK
	.align		4
        /*0080*/ 	.byte	0x04, 0x0a
        /*0082*/ 	.short	(.L_21 - .L_20)
	.align		4
.L_20:
        /*0084*/ 	.word	index@(.nv.constant0._Z13gpu_mergesortPiS_mm)
        /*0088*/ 	.short	0x0380
        /*008a*/ 	.short	0x0020


	//----- nvinfo : EIATTR_SW_WAR
	.align		4
.L_21:
        /*008c*/ 	.byte	0x04, 0x36
        /*008e*/ 	.short	(.L_23 - .L_22)
.L_22:
        /*0090*/ 	.word	0x00000008
.L_23:


//--------------------- .nv.callgraph             --------------------------
	.section	.nv.callgraph,"",@"SHT_CUDA_CALLGRAPH"
	.align	4
	.sectionentsize	8
	.align		4
        /*0000*/ 	.word	0x00000000
	.align		4
        /*0004*/ 	.word	0xffffffff
	.align		4
        /*0008*/ 	.word	0x00000000
	.align		4
        /*000c*/ 	.word	0xfffffffe
	.align		4
        /*0010*/ 	.word	0x00000000
	.align		4
        /*0014*/ 	.word	0xfffffffd
	.align		4
        /*0018*/ 	.word	0x00000000
	.align		4
        /*001c*/ 	.word	0xfffffffc


//--------------------- .text._Z13gpu_mergesortPiS_mm --------------------------
	.section	.text._Z13gpu_mergesortPiS_mm,"ax",@progbits
	.align	128
        .global         _Z13gpu_mergesortPiS_mm
        .type           _Z13gpu_mergesortPiS_mm,@function
        .size           _Z13gpu_mergesortPiS_mm,(.L_x_37 - _Z13gpu_mergesortPiS_mm)
        .other          _Z13gpu_mergesortPiS_mm,@"STO_CUDA_ENTRY STV_DEFAULT"
_Z13gpu_mergesortPiS_mm:
.text._Z13gpu_mergesortPiS_mm:
[----:B------:R-:W-:Y:S08]  /*0000*/  LDC R1, c[0x0][0x37c] ;  /* 0x0000df00ff017b82 */ /* 0x000ff00000000800 */
[----:B------:R-:W0:Y:S01]  /*0010*/  LDC.64 R4, c[0x0][0x398] ;  /* 0x0000e600ff047b82 */ /* 0x000e220000000a00 */
[----:B------:R-:W1:Y:S01]  /*0020*/  S2R R0, SR_TID.X ;  /* 0x0000000000007919 */ /* 0x000e620000002100 */
[----:B------:R-:W2:Y:S06]  /*0030*/  LDCU.64 UR8, c[0x0][0x358] ;  /* 0x00006b00ff0877ac */ /* 0x000eac0008000a00 */
[----:B------:R-:W1:Y:S08]  /*0040*/  S2UR UR4, SR_CTAID.X ;  /* 0x00000000000479c3 */ /* 0x000e700000002500 */
[----:B------:R-:W1:Y:S01]  /*0050*/  LDC R3, c[0x0][0x360] ;  /* 0x0000d800ff037b82 */ /* 0x000e620000000800 */
[----:B0-----:R-:W-:-:S04]  /*0060*/  ISETP.NE.U32.AND P0, PT, R4, RZ, PT ;  /* 0x000000ff0400720c */ /* 0x001fc80003f05070 */
[----:B------:R-:W-:Y:S01]  /*0070*/  ISETP.NE.AND.EX P0, PT, R5, RZ, PT, P0 ;  /* 0x000000ff0500720c */ /* 0x000fe20003f05300 */
[----:B-1----:R-:W-:-:S12]  /*0080*/  IMAD R2, R3, UR4, R0 ;  /* 0x0000000403027c24 */ /* 0x002fd8000f8e0200 */
[----:B--2---:R-:W-:Y:S05]  /*0090*/  @!P0 BRA `(.L_x_0) ;  /* 0x0000000800508947 */ /* 0x004fea0003800000 */
[C---:B------:R-:W-:Y:S01]  /*00a0*/  ISETP.GE.U32.AND P1, PT, R4.reuse, 0x10, PT ;  /* 0x000000100400780c */ /* 0x040fe20003f26070 */
[----:B------:R-:W-:Y:S01]  /*00b0*/  IMAD.MOV.U32 R3, RZ, RZ, RZ ;  /* 0x000000ffff037224 */ /* 0x000fe200078e00ff */
[----:B------:R-:W-:Y:S01]  /*00c0*/  LOP3.LUT R23, R4, 0xf, RZ, 0xc0, !PT ;  /* 0x0000000f04177812 */ /* 0x000fe200078ec0ff */
[----:B------:R-:W-:Y:S01]  /*00d0*/  IMAD.MOV.U32 R8, RZ, RZ, RZ ;  /* 0x000000ffff087224 */ /* 0x000fe200078e00ff */
[----:B------:R-:W-:Y:S02]  /*00e0*/  ISETP.GE.U32.AND.EX P1, PT, R5, RZ, PT, P1 ;  /* 0x000000ff0500720c */ /* 0x000fe40003f26110 */
[----:B------:R-:W-:-:S04]  /*00f0*/  ISETP.NE.U32.AND P0, PT, R23, RZ, PT ;  /* 0x000000ff1700720c */ /* 0x000fc80003f05070 */
[----:B------:R-:W-:-:S07]  /*0100*/  ISETP.NE.AND.EX P0, PT, RZ, RZ, PT, P0 ;  /* 0x000000ffff00720c */ /* 0x000fce0003f05300 */
[----:B------:R-:W-:Y:S06]  /*0110*/  @!P1 BRA `(.L_x_1) ;  /* 0x0000000000d89947 */ /* 0x000fec0003800000 */
[----:B------:R-:W0:Y:S01]  /*0120*/  S2UR UR5, SR_CgaCtaId ;  /* 0x00000000000579c3 */ /* 0x000e220000008800 */
[----:B------:R-:W1:Y:S01]  /*0130*/  LDCU.64 UR6, c[0x0][0x380] ;  /* 0x00007000ff0677ac */ /* 0x000e620008000a00 */
[----:B------:R-:W-:Y:S01]  /*0140*/  LOP3.LUT R3, R4, 0xfffffff0, RZ, 0xc0, !PT ;  /* 0xfffffff004037812 */ /* 0x000fe200078ec0ff */
[----:B------:R-:W-:-:S04]  /*0150*/  UMOV UR4, 0x400 ;  /* 0x0000040000047882 */ /* 0x000fc80000000000 */
[----:B------:R-:W-:Y:S01]  /*0160*/  IMAD.MOV.U32 R9, RZ, RZ, R3 ;  /* 0x000000ffff097224 */ /* 0x000fe200078e0003 */
[----:B------:R-:W2:Y:S01]  /*0170*/  LDC R8, c[0x0][0x39c] ;  /* 0x0000e700ff087b82 */ /* 0x000ea20000000800 */
[----:B-1----:R-:W-:-:S04]  /*0180*/  LEA R6, P1, R2, UR6, 0x2 ;  /* 0x0000000602067c11 */ /* 0x002fc8000f8210ff */
[----:B------:R-:W-:Y:S01]  /*0190*/  IADD3 R6, P2, PT, R6, 0x20, RZ ;  /* 0x0000002006067810 */ /* 0x000fe20007f5e0ff */
[----:B0-----:R-:W-:Y:S01]  /*01a0*/  ULEA UR4, UR5, UR4, 0x18 ;  /* 0x0000000405047291 */ /* 0x001fe2000f8ec0ff */
[----:B------:R-:W-:-:S05]  /*01b0*/  LEA.HI.X R7, R2, UR7, RZ, 0x2, P1 ;  /* 0x0000000702077c11 */ /* 0x000fca00088f14ff */
[----:B------:R-:W-:Y:S01]  /*01c0*/  LEA R11, R0, UR4, 0x2 ;  /* 0x00000004000b7c11 */ /* 0x000fe2000f8e10ff */
[----:B------:R-:W-:Y:S02]  /*01d0*/  IMAD.X R7, RZ, RZ, R7, P2 ;  /* 0x000000ffff077224 */ /* 0x000fe400010e0607 */
[----:B--2---:R-:W-:Y:S02]  /*01e0*/  IMAD.MOV.U32 R10, RZ, RZ, R8 ;  /* 0x000000ffff0a7224 */ /* 0x004fe400078e0008 */
[----:B------:R-:W-:-:S07]  /*01f0*/  VIADD R11, R11, 0x20 ;  /* 0x000000200b0b7836 */ /* 0x000fce0000000000 */
.L_x_2:
[----:B------:R-:W2:Y:S04]  /*0200*/  LDG.E R12, desc[UR8][R6.64+-0x20] ;  /* 0xffffe008060c7981 */ /* 0x000ea8000c1e1900 */
[----:B------:R-:W3:Y:S04]  /*0210*/  LDG.E R14, desc[UR8][R6.64+-0x1c] ;  /* 0xffffe408060e7981 */ /* 0x000ee8000c1e1900 */
[----:B------:R-:W4:Y:S04]  /*0220*/  LDG.E R16, desc[UR8][R6.64+-0x18] ;  /* 0xffffe80806107981 */ /* 0x000f28000c1e1900 */
[----:B------:R-:W5:Y:S04]  /*0230*/  LDG.E R18, desc[UR8][R6.64+-0x14] ;  /* 0xffffec0806127981 */ /* 0x000f68000c1e1900 */
        /* <DEDUP_REMOVED lines=10> */
[----:B--2---:R0:W-:Y:S04]  /*02e0*/  STS [R11+-0x20], R12 ;  /* 0xffffe00c0b007388 */ /* 0x0041e80000000800 */
[----:B---3--:R1:W-:Y:S04]  /*02f0*/  STS [R11+-0x1c], R14 ;  /* 0xffffe40e0b007388 */ /* 0x0083e80000000800 */
[----:B0-----:R-:W2:Y:S04]  /*0300*/  LDG.E R12, desc[UR8][R6.64+0x10] ;  /* 0x00001008060c7981 */ /* 0x001ea8000c1e1900 */
[----:B-1----:R0:W3:Y:S01]  /*0310*/  LDG.E R14, desc[UR8][R6.64+0x14] ;  /* 0x00001408060e7981 */ /* 0x0020e2000c1e1900 */
[----:B------:R-:W-:-:S04]  /*0320*/  IADD3 R9, P1, PT, R9, -0x10, RZ ;  /* 0xfffffff009097810 */ /* 0x000fc80007f3e0ff */
[----:B------:R-:W-:Y:S02]  /*0330*/  IADD3.X R10, PT, PT, R10, -0x1, RZ, P1, !PT ;  /* 0xffffffff0a0a7810 */ /* 0x000fe40000ffe4ff */
[----:B------:R-:W-:-:S04]  /*0340*/  ISETP.NE.U32.AND P1, PT, R9, RZ, PT ;  /* 0x000000ff0900720c */ /* 0x000fc80003f25070 */
[----:B------:R-:W-:Y:S02]  /*0350*/  ISETP.NE.AND.EX P1, PT, R10, RZ, PT, P1 ;  /* 0x000000ff0a00720c */ /* 0x000fe40003f25310 */
[----:B0-----:R-:W-:Y:S01]  /*0360*/  IADD3 R6, P2, PT, R6, 0x40, RZ ;  /* 0x0000004006067810 */ /* 0x001fe20007f5e0ff */
[----:B----4-:R-:W-:Y:S04]  /*0370*/  STS [R11+-0x18], R16 ;  /* 0xffffe8100b007388 */ /* 0x010fe80000000800 */
[----:B-----5:R-:W-:Y:S01]  /*0380*/  STS [R11+-0x14], R18 ;  /* 0xffffec120b007388 */ /* 0x020fe20000000800 */
[----:B------:R-:W-:-:S03]  /*0390*/  IMAD.X R7, RZ, RZ, R7, P2 ;  /* 0x000000ffff077224 */ /* 0x000fc600010e0607 */
[----:B------:R-:W-:Y:S04]  /*03a0*/  STS [R11+-0x10], R20 ;  /* 0xfffff0140b007388 */ /* 0x000fe80000000800 */
[----:B------:R-:W-:Y:S04]  /*03b0*/  STS [R11+-0xc], R22 ;  /* 0xfffff4160b007388 */ /* 0x000fe80000000800 */
[----:B------:R-:W-:Y:S04]  /*03c0*/  STS [R11+-0x8], R24 ;  /* 0xfffff8180b007388 */ /* 0x000fe80000000800 */
[----:B------:R-:W-:Y:S04]  /*03d0*/  STS [R11+-0x4], R26 ;  /* 0xfffffc1a0b007388 */ /* 0x000fe80000000800 */
[----:B------:R-:W-:Y:S04]  /*03e0*/  STS [R11], R28 ;  /* 0x0000001c0b007388 */ /* 0x000fe80000000800 */
[----:B------:R-:W-:Y:S04]  /*03f0*/  STS [R11+0x4], R13 ;  /* 0x0000040d0b007388 */ /* 0x000fe80000000800 */
[----:B------:R-:W-:Y:S04]  /*0400*/  STS [R11+0x8], R15 ;  /* 0x0000080f0b007388 */ /* 0x000fe80000000800 */
[----:B------:R-:W-:Y:S04]  /*0410*/  STS [R11+0xc], R17 ;  /* 0x00000c110b007388 */ /* 0x000fe80000000800 */
[----:B------:R-:W-:Y:S04]  /*0420*/  STS [R11+0x18], R19 ;  /* 0x000018130b007388 */ /* 0x000fe80000000800 */
[----:B------:R-:W-:Y:S04]  /*0430*/  STS [R11+0x1c], R21 ;  /* 0x00001c150b007388 */ /* 0x000fe80000000800 */
[----:B--2---:R-:W-:Y:S04]  /*0440*/  STS [R11+0x10], R12 ;  /* 0x0000100c0b007388 */ /* 0x004fe80000000800 */
[----:B---3--:R0:W-:Y:S02]  /*0450*/  STS [R11+0x14], R14 ;  /* 0x0000140e0b007388 */ /* 0x0081e40000000800 */
[----:B0-----:R-:W-:Y:S01]  /*0460*/  VIADD R11, R11, 0x40 ;  /* 0x000000400b0b7836 */ /* 0x001fe20000000000 */
[----:B------:R-:W-:Y:S06]  /*0470*/  @P1 BRA `(.L_x_2) ;  /* 0xfffffffc00601947 */ /* 0x000fec000383ffff */
.L_x_1:
[----:B------:R-:W-:Y:S05]  /*0480*/  @!P0 BRA `(.L_x_0) ;  /* 0x0000000400548947 */ /* 0x000fea0003800000 */
[----:B------:R-:W-:Y:S02]  /*0490*/  ISETP.GE.U32.AND P1, PT, R23, 0x8, PT ;  /* 0x000000081700780c */ /* 0x000fe40003f26070 */
[----:B------:R-:W-:Y:S02]  /*04a0*/  LOP3.LUT R12, R4, 0x7, RZ, 0xc0, !PT ;  /* 0x00000007040c7812 */ /* 0x000fe400078ec0ff */
[----:B------:R-:W-:Y:S02]  /*04b0*/  ISETP.GE.U32.AND.EX P1, PT, RZ, RZ, PT, P1 ;  /* 0x000000ffff00720c */ /* 0x000fe40003f26110 */
[----:B------:R-:W-:-:S04]  /*04c0*/  ISETP.NE.U32.AND P0, PT, R12, RZ, PT ;  /* 0x000000ff0c00720c */ /* 0x000fc80003f05070 */
[----:B------:R-:W-:-:S07]  /*04d0*/  ISETP.NE.AND.EX P0, PT, RZ, RZ, PT, P0 ;  /* 0x000000ffff00720c */ /* 0x000fce0003f05300 */
[----:B------:R-:W-:Y:S06]  /*04e0*/  @!P1 BRA `(.L_x_3) ;  /* 0x0000000000709947 */ /* 0x000fec0003800000 */
[----:B------:R-:W0:Y:S01]  /*04f0*/  LDCU.64 UR4, c[0x0][0x380] ;  /* 0x00007000ff0477ac */ /* 0x000e220008000a00 */
[----:B------:R-:W-:-:S05]  /*0500*/  IADD3 R7, P1, PT, R2, R3, RZ ;  /* 0x0000000302077210 */ /* 0x000fca0007f3e0ff */
[----:B------:R-:W-:Y:S01]  /*0510*/  IMAD.X R10, RZ, RZ, R8, P1 ;  /* 0x000000ffff0a7224 */ /* 0x000fe200008e0608 */
[----:B0-----:R-:W-:-:S04]  /*0520*/  LEA R6, P1, R7, UR4, 0x2 ;  /* 0x0000000407067c11 */ /* 0x001fc8000f8210ff */
[----:B------:R-:W-:-:S05]  /*0530*/  LEA.HI.X R7, R7, UR5, R10, 0x2, P1 ;  /* 0x0000000507077c11 */ /* 0x000fca00088f140a */
[----:B------:R-:W2:Y:S04]  /*0540*/  LDG.E R9, desc[UR8][R6.64] ;  /* 0x0000000806097981 */ /* 0x000ea8000c1e1900 */
[----:B------:R-:W3:Y:S04]  /*0550*/  LDG.E R11, desc[UR8][R6.64+0x4] ;  /* 0x00000408060b7981 */ /* 0x000ee8000c1e1900 */
[----:B------:R-:W4:Y:S04]  /*0560*/  LDG.E R13, desc[UR8][R6.64+0x8] ;  /* 0x00000808060d7981 */ /* 0x000f28000c1e1900 */
[----:B------:R-:W5:Y:S04]  /*0570*/  LDG.E R15, desc[UR8][R6.64+0xc] ;  /* 0x00000c08060f7981 */ /* 0x000f68000c1e1900 */
[----:B------:R-:W5:Y:S04]  /*0580*/  LDG.E R17, desc[UR8][R6.64+0x10] ;  /* 0x0000100806117981 */ /* 0x000f68000c1e1900 */
[----:B------:R-:W5:Y:S04]  /*0590*/  LDG.E R19, desc[UR8][R6.64+0x14] ;  /* 0x0000140806137981 */ /* 0x000f68000c1e1900 */
[----:B------:R-:W5:Y:S04]  /*05a0*/  LDG.E R21, desc[UR8][R6.64+0x18] ;  /* 0x0000180806157981 */ /* 0x000f68000c1e1900 */
[----:B------:R-:W5:Y:S01]  /*05b0*/  LDG.E R23, desc[UR8][R6.64+0x1c] ;  /* 0x00001c0806177981 */ /* 0x000f62000c1e1900 */
[----:B------:R-:W0:Y:S01]  /*05c0*/  S2UR UR5, SR_CgaCtaId ;  /* 0x00000000000579c3 */ /* 0x000e220000008800 */
[----:B------:R-:W-:Y:S01]  /*05d0*/  UMOV UR4, 0x400 ;  /* 0x0000040000047882 */ /* 0x000fe20000000000 */
[----:B------:R-:W-:Y:S01]  /*05e0*/  IMAD.IADD R10, R0, 0x1, R3 ;  /* 0x00000001000a7824 */ /* 0x000fe200078e0203 */
[----:B------:R-:W-:-:S05]  /*05f0*/  IADD3 R3, P1, PT, R3, 0x8, RZ ;  /* 0x0000000803037810 */ /* 0x000fca0007f3e0ff */
[----:B------:R-:W-:Y:S01]  /*0600*/  IMAD.X R8, RZ, RZ, R8, P1 ;  /* 0x000000ffff087224 */ /* 0x000fe200008e0608 */
[----:B0-----:R-:W-:-:S06]  /*0610*/  ULEA UR4, UR5, UR4, 0x18 ;  /* 0x0000000405047291 */ /* 0x001fcc000f8ec0ff */
[----:B------:R-:W-:-:S05]  /*0620*/  LEA R10, R10, UR4, 0x2 ;  /* 0x000000040a0a7c11 */ /* 0x000fca000f8e10ff */
[----:B--2---:R0:W-:Y:S04]  /*0630*/  STS [R10], R9 ;  /* 0x000000090a007388 */ /* 0x0041e80000000800 */
[----:B---3--:R0:W-:Y:S04]  /*0640*/  STS [R10+0x4], R11 ;  /* 0x0000040b0a007388 */ /* 0x0081e80000000800 */
[----:B----4-:R0:W-:Y:S04]  /*0650*/  STS [R10+0x8], R13 ;  /* 0x0000080d0a007388 */ /* 0x0101e80000000800 */
[----:B-----5:R0:W-:Y:S04]  /*0660*/  STS [R10+0xc], R15 ;  /* 0x00000c0f0a007388 */ /* 0x0201e80000000800 */
[----:B------:R0:W-:Y:S04]  /*0670*/  STS [R10+0x10], R17 ;  /* 0x000010110a007388 */ /* 0x0001e80000000800 */
[----:B------:R0:W-:Y:S04]  /*0680*/  STS [R10+0x14], R19 ;  /* 0x000014130a007388 */ /* 0x0001e80000000800 */
[----:B------:R0:W-:Y:S04]  /*0690*/  STS [R10+0x18], R21 ;  /* 0x000018150a007388 */ /* 0x0001e80000000800 */
[----:B------:R0:W-:Y:S02]  /*06a0*/  STS [R10+0x1c], R23 ;  /* 0x00001c170a007388 */ /* 0x0001e40000000800 */
.L_x_3:
[----:B------:R-:W-:Y:S05]  /*06b0*/  @!P0 BRA `(.L_x_0) ;  /* 0x0000000000c88947 */ /* 0x000fea0003800000 */
[----:B------:R-:W-:Y:S01]  /*06c0*/  ISETP.GE.U32.AND P1, PT, R12, 0x4, PT ;  /* 0x000000040c00780c */ /* 0x000fe20003f26070 */
[----:B0-----:R-:W-:Y:S01]  /*06d0*/  IMAD.MOV.U32 R11, RZ, RZ, RZ ;  /* 0x000000ffff0b7224 */ /* 0x001fe200078e00ff */
[----:B------:R-:W-:Y:S02]  /*06e0*/  LOP3.LUT R10, R4, 0x3, RZ, 0xc0, !PT ;  /* 0x00000003040a7812 */ /* 0x000fe400078ec0ff */
[----:B------:R-:W-:Y:S02]  /*06f0*/  ISETP.GE.U32.AND.EX P1, PT, RZ, RZ, PT, P1 ;  /* 0x000000ffff00720c */ /* 0x000fe40003f26110 */
[----:B------:R-:W-:-:S04]  /*0700*/  ISETP.NE.U32.AND P0, PT, R10, RZ, PT ;  /* 0x000000ff0a00720c */ /* 0x000fc80003f05070 */
[----:B------:R-:W-:-:S07]  /*0710*/  ISETP.NE.AND.EX P0, PT, R11, RZ, PT, P0 ;  /* 0x000000ff0b00720c */ /* 0x000fce0003f05300 */
        /* <DEDUP_REMOVED lines=20> */
[----:B-----5:R0:W-:Y:S02]  /*0860*/  STS [R12+0xc], R17 ;  /* 0x00000c110c007388 */ /* 0x0201e40000000800 */
.L_x_4:
[----:B------:R-:W-:Y:S05]  /*0870*/  @!P0 BRA `(.L_x_0) ;  /* 0x0000000000588947 */ /* 0x000fea0003800000 */
[----:B------:R-:W1:Y:S01]  /*0880*/  S2UR UR5, SR_CgaCtaId ;  /* 0x00000000000579c3 */ /* 0x000e620000008800 */
[----:B------:R-:W0:Y:S01]  /*0890*/  LDCU.64 UR6, c[0x0][0x380] ;  /* 0x00007000ff0677ac */ /* 0x000e220008000a00 */
[----:B------:R-:W-:Y:S01]  /*08a0*/  IADD3 R6, P0, PT, R2, R3, RZ ;  /* 0x0000000302067210 */ /* 0x000fe20007f1e0ff */
[----:B------:R-:W-:Y:S01]  /*08b0*/  IMAD.IADD R3, R0, 0x1, R3 ;  /* 0x0000000100037824 */ /* 0x000fe200078e0203 */
[----:B------:R-:W-:-:S03]  /*08c0*/  UMOV UR4, 0x400 ;  /* 0x0000040000047882 */ /* 0x000fc60000000000 */
[----:B------:R-:W-:Y:S01]  /*08d0*/  IMAD.X R7, RZ, RZ, R8, P0 ;  /* 0x000000ffff077224 */ /* 0x000fe200000e0608 */
[----:B0-----:R-:W-:-:S04]  /*08e0*/  LEA R9, P1, R6, UR6, 0x2 ;  /* 0x0000000606097c11 */ /* 0x001fc8000f8210ff */
[----:B------:R-:W-:Y:S01]  /*08f0*/  LEA.HI.X R8, R6, UR7, R7, 0x2, P1 ;  /* 0x0000000706087c11 */ /* 0x000fe200088f1407 */
[----:B-1----:R-:W-:-:S06]  /*0900*/  ULEA UR4, UR5, UR4, 0x18 ;  /* 0x0000000405047291 */ /* 0x002fcc000f8ec0ff */
[----:B------:R-:W-:-:S07]  /*0910*/  LEA R3, R3, UR4, 0x2 ;  /* 0x0000000403037c11 */ /* 0x000fce000f8e10ff */
.L_x_5:
[----:B------:R-:W-:Y:S02]  /*0920*/  IMAD.MOV.U32 R6, RZ, RZ, R9 ;  /* 0x000000ffff067224 */ /* 0x000fe400078e0009 */
[----:B------:R-:W-:-:S05]  /*0930*/  IMAD.MOV.U32 R7, RZ, RZ, R8 ;  /* 0x000000ffff077224 */ /* 0x000fca00078e0008 */
[----:B------:R-:W2:Y:S01]  /*0940*/  LDG.E R6, desc[UR8][R6.64] ;  /* 0x0000000806067981 */ /* 0x000ea2000c1e1900 */
[----:B------:R-:W-:Y:S02]  /*0950*/  IADD3 R10, P0, PT, R10, -0x1, RZ ;  /* 0xffffffff0a0a7810 */ /* 0x000fe40007f1e0ff */
[----:B------:R-:W-:Y:S02]  /*0960*/  IADD3 R9, P1, PT, R9, 0x4, RZ ;  /* 0x0000000409097810 */ /* 0x000fe40007f3e0ff */
[----:B------:R-:W-:Y:S02]  /*0970*/  IADD3.X R11, PT, PT, R11, -0x1, RZ, P0, !PT ;  /* 0xffffffff0b0b7810 */ /* 0x000fe400007fe4ff */
[----:B------:R-:W-:Y:S01]  /*0980*/  ISETP.NE.U32.AND P0, PT, R10, RZ, PT ;  /* 0x000000ff0a00720c */ /* 0x000fe20003f05070 */
[----:B------:R-:W-:-:S03]  /*0990*/  IMAD.X R8, RZ, RZ, R8, P1 ;  /* 0x000000ffff087224 */ /* 0x000fc600008e0608 */
[----:B------:R-:W-:Y:S01]  /*09a0*/  ISETP.NE.AND.EX P0, PT, R11, RZ, PT, P0 ;  /* 0x000000ff0b00720c */ /* 0x000fe20003f05300 */
[----:B--2---:R0:W-:Y:S02]  /*09b0*/  STS [R3], R6 ;  /* 0x0000000603007388 */ /* 0x0041e40000000800 */
[----:B0-----:R-:W-:-:S10]  /*09c0*/  VIADD R3, R3, 0x4 ;  /* 0x0000000403037836 */ /* 0x001fd40000000000 */
[----:B------:R-:W-:Y:S05]  /*09d0*/  @P0 BRA `(.L_x_5) ;  /* 0xfffffffc00d00947 */ /* 0x000fea000383ffff */
.L_x_0:
[----:B------:R-:W1:Y:S01]  /*09e0*/  LDCU.64 UR4, c[0x0][0x390] ;  /* 0x00007200ff0477ac */ /* 0x000e620008000a00 */
[----:B0-----:R-:W-:-:S04]  /*09f0*/  IMAD.WIDE.U32 R10, R0, R4, RZ ;  /* 0x00000004000a7225 */ /* 0x001fc800078e00ff */
[----:B------:R-:W-:Y:S01]  /*0a00*/  IMAD R3, R0, R5, R11 ;  /* 0x0000000500037224 */ /* 0x000fe200078e020b */
[----:B-1----:R-:W-:-:S04]  /*0a10*/  ISETP.GE.U32.AND P0, PT, R10, UR4, PT ;  /* 0x000000040a007c0c */ /* 0x002fc8000bf06070 */
[----:B------:R-:W-:-:S13]  /*0a20*/  ISETP.GE.U32.AND.EX P0, PT, R3, UR5, PT, P0 ;  /* 0x0000000503007c0c */ /* 0x000fda000bf06100 */
[----:B------:R-:W-:Y:S05]  /*0a30*/  @P0 EXIT ;  /* 0x000000000000094d */ /* 0x000fea0003800000 */
[C---:B------:R-:W-:Y:S01]  /*0a40*/  ISETP.GE.U32.AND P0, PT, R4.reuse, 0x2, PT ;  /* 0x000000020400780c */ /* 0x040fe20003f06070 */
[----:B------:R-:W-:Y:S01]  /*0a50*/  IMAD.MOV.U32 R7, RZ, RZ, RZ ;  /* 0x000000ffff077224 */ /* 0x000fe200078e00ff */
[--C-:B------:R-:W-:Y:S02]  /*0a60*/  SHF.R.U64 R4, R4, 0x1, R5.reuse ;  /* 0x0000000104047819 */ /* 0x100fe40000001205 */
[----:B------:R-:W-:Y:S02]  /*0a70*/  CS2R R8, SRZ ;  /* 0x0000000000087805 */ /* 0x000fe4000001ff00 */
[----:B------:R-:W-:Y:S01]  /*0a80*/  ISETP.GE.U32.AND.EX P0, PT, R5, RZ, PT, P0 ;  /* 0x000000ff0500720c */ /* 0x000fe20003f06100 */
[----:B------:R-:W-:Y:S01]  /*0a90*/  IMAD.MOV.U32 R3, RZ, RZ, RZ ;  /* 0x000000ffff037224 */ /* 0x000fe200078e00ff */
[----:B------:R-:W-:Y:S01]  /*0aa0*/  SHF.R.U32.HI R5, RZ, 0x1, R5 ;  /* 0x00000001ff057819 */ /* 0x000fe20000011605 */
[----:B------:R-:W-:-:S10]  /*0ab0*/  IMAD.IADD R6, R4, 0x1, R10 ;  /* 0x0000000104067824 */ /* 0x000fd400078e020a */
[----:B------:R-:W-:Y:S05]  /*0ac0*/  @!P0 BRA `(.L_x_6) ;  /* 0x0000000000848947 */ /* 0x000fea0003800000 */
[----:B------:R-:W0:Y:S01]  /*0ad0*/  S2UR UR6, SR_CgaCtaId ;  /* 0x00000000000679c3 */ /* 0x000e220000008800 */
[----:B------:R-:W-:Y:S01]  /*0ae0*/  UMOV UR5, 0x400 ;  /* 0x0000040000057882 */ /* 0x000fe20000000000 */
[----:B------:R-:W-:Y:S01]  /*0af0*/  BSSY.RECONVERGENT B0, `(.L_x_6) ;  /* 0x000001e000007945 */ /* 0x000fe20003800200 */
[----:B------:R-:W-:Y:S01]  /*0b00*/  UIADD3 UR4, UPT, UPT, UR5, 0x40, URZ ;  /* 0x0000004005047890 */ /* 0x000fe2000fffe0ff */
[----:B------:R-:W-:Y:S01]  /*0b10*/  IMAD.MOV.U32 R3, RZ, RZ, RZ ;  /* 0x000000ffff037224 */ /* 0x000fe200078e00ff */
[----:B------:R-:W-:Y:S01]  /*0b20*/  CS2R R8, SRZ ;  /* 0x0000000000087805 */ /* 0x000fe2000001ff00 */
[----:B------:R-:W-:Y:S01]  /*0b30*/  IMAD.MOV.U32 R7, RZ, RZ, RZ ;  /* 0x000000ffff077224 */ /* 0x000fe200078e00ff */
[----:B0-----:R-:W-:Y:S02]  /*0b40*/  ULEA UR5, UR6, UR5, 0x18 ;  /* 0x0000000506057291 */ /* 0x001fe4000f8ec0ff */
[----:B------:R-:W-:-:S04]  /*0b50*/  ULEA UR4, UR6, UR4, 0x18 ;  /* 0x0000000406047291 */ /* 0x000fc8000f8ec0ff */
[C---:B------:R-:W-:Y:S02]  /*0b60*/  LEA R14, R10.reuse, UR5, 0x2 ;  /* 0x000000050a0e7c11 */ /* 0x040fe4000f8e10ff */
[----:B------:R-:W-:Y:S02]  /*0b70*/  LEA R10, R10, UR4, 0x2 ;  /* 0x000000040a0a7c11 */ /* 0x000fe4000f8e10ff */
[----:B------:R-:W-:-:S07]  /*0b80*/  LEA R12, R6, UR5, 0x2 ;  /* 0x00000005060c7c11 */ /* 0x000fce000f8e10ff */
.L_x_7:
[----:B------:R-:W-:Y:S02]  /*0b90*/  IMAD R13, R3, 0x4, R12 ;  /* 0x00000004030d7824 */ /* 0x000fe400078e020c */
[C---:B------:R-:W-:Y:S02]  /*0ba0*/  IMAD R11, R7.reuse, 0x4, R14 ;  /* 0x00000004070b7824 */ /* 0x040fe400078e020e */
[----:B------:R-:W-:Y:S02]  /*0bb0*/  IMAD.IADD R15, R7, 0x1, R3 ;  /* 0x00000001070f7824 */ /* 0x000fe400078e0203 */
[----:B------:R-:W-:Y:S02]  /*0bc0*/  LDS R13, [R13] ;  /* 0x000000000d0d7984 */ /* 0x000fe40000000800 */
[----:B------:R-:W-:Y:S02]  /*0bd0*/  IMAD R15, R15, 0x4, R10 ;  /* 0x000000040f0f7824 */ /* 0x000fe400078e020a */
[----:B------:R-:W0:Y:S02]  /*0be0*/  LDS R18, [R11] ;  /* 0x000000000b127984 */ /* 0x000e240000000800 */
[----:B0-----:R-:W-:-:S13]  /*0bf0*/  ISETP.GE.AND P1, PT, R18, R13, PT ;  /* 0x0000000d1200720c */ /* 0x001fda0003f26270 */
[----:B------:R-:W-:Y:S01]  /*0c00*/  @!P1 IADD3 R7, P0, PT, R7, 0x1, RZ ;  /* 0x0000000107079810 */ /* 0x000fe20007f1e0ff */
[----:B------:R0:W-:Y:S01]  /*0c10*/  @!P1 STS [R15], R18 ;  /* 0x000000120f009388 */ /* 0x0001e20000000800 */
[----:B------:R-:W-:-:S03]  /*0c20*/  @P1 IADD3 R3, P2, PT, R3, 0x1, RZ ;  /* 0x0000000103031810 */ /* 0x000fc60007f5e0ff */
[----:B------:R-:W-:Y:S01]  /*0c30*/  @!P1 IMAD.X R9, RZ, RZ, R9, P0 ;  /* 0x000000ffff099224 */ /* 0x000fe200000e0609 */
[----:B------:R-:W-:Y:S01]  /*0c40*/  ISETP.GT.U32.AND P0, PT, R7, R3, PT ;  /* 0x000000030700720c */ /* 0x000fe20003f04070 */
[----:B------:R-:W-:Y:S01]  /*0c50*/  @P1 IMAD.X R8, RZ, RZ, R8, P2 ;  /* 0x000000ffff081224 */ /* 0x000fe200010e0608 */
[----:B------:R0:W-:Y:S04]  /*0c60*/  @P1 STS [R15], R13 ;  /* 0x0000000d0f001388 */ /* 0x0001e80000000800 */
[----:B------:R-:W-:-:S04]  /*0c70*/  ISETP.GT.U32.AND.EX P0, PT, R9, R8, PT, P0 ;  /* 0x000000080900720c */ /* 0x000fc80003f04100 */
[----:B------:R-:W-:Y:S02]  /*0c80*/  SEL R11, R7, R3, P0 ;  /* 0x00000003070b7207 */ /* 0x000fe40000000000 */
[----:B------:R-:W-:Y:S02]  /*0c90*/  SEL R16, R9, R8, P0 ;  /* 0x0000000809107207 */ /* 0x000fe40000000000 */
[----:B------:R-:W-:-:S04]  /*0ca0*/  ISETP.GE.U32.AND P0, PT, R11, R4, PT ;  /* 0x000000040b00720c */ /* 0x000fc80003f06070 */
[----:B------:R-:W-:-:S13]  /*0cb0*/  ISETP.GE.U32.AND.EX P0, PT, R16, R5, PT, P0 ;  /* 0x000000051000720c */ /* 0x000fda0003f06100 */
[----:B0-----:R-:W-:Y:S05]  /*0cc0*/  @!P0 BRA `(.L_x_7) ;  /* 0xfffffffc00b08947 */ /* 0x001fea000383ffff */
[----:B------:R-:W-:Y:S05]  /*0cd0*/  BSYNC.RECONVERGENT B0 ;  /* 0x0000000000007941 */ /* 0x000fea0003800200 */
.L_x_6:
[----:B------:R-:W-:Y:S01]  /*0ce0*/  ISETP.GE.U32.AND P0, PT, R7, R4, PT ;  /* 0x000000040700720c */ /* 0x000fe20003f06070 */
[----:B------:R-:W-:Y:S03]  /*0cf0*/  BSSY.RECONVERGENT B0, `(.L_x_8) ;  /* 0x00000a9000007945 */ /* 0x000fe60003800200 */
[----:B------:R-:W-:-:S13]  /*0d00*/  ISETP.GE.U32.AND.EX P0, PT, R9, R5, PT, P0 ;  /* 0x000000050900720c */ /* 0x000fda0003f06100 */
[----:B------:R-:W-:Y:S05]  /*0d10*/  @P0 BRA `(.L_x_9) ;  /* 0x0000000800980947 */ /* 0x000fea0003800000 */
[--C-:B------:R-:W-:Y:S01]  /*0d20*/  IMAD.IADD R16, R4, 0x1, -R7.reuse ;  /* 0x0000000104107824 */ /* 0x100fe200078e0a07 */
[----:B------:R-:W-:Y:S01]  /*0d30*/  IADD3 R10, P2, PT, R7, -R4, RZ ;  /* 0x80000004070a7210 */ /* 0x000fe20007f5e0ff */
[----:B------:R-:W-:Y:S01]  /*0d40*/  BSSY.RECONVERGENT B1, `(.L_x_10) ;  /* 0x0000023000017945 */ /* 0x000fe20003800200 */
[----:B------:R-:W-:Y:S02]  /*0d50*/  IMAD.MOV.U32 R11, RZ, RZ, R7 ;  /* 0x000000ffff0b7224 */ /* 0x000fe400078e0007 */
[----:B------:R-:W-:Y:S01]  /*0d60*/  LOP3.LUT R16, R16, 0x3, RZ, 0xc0, !PT ;  /* 0x0000000310107812 */ /* 0x000fe200078ec0ff */
[----:B------:R-:W-:Y:S01]  /*0d70*/  IMAD.MOV.U32 R12, RZ, RZ, R9 ;  /* 0x000000ffff0c7224 */ /* 0x000fe200078e0009 */
[----:B------:R-:W-:Y:S01]  /*0d80*/  ISETP.GT.U32.AND P0, PT, R10, -0x4, PT ;  /* 0xfffffffc0a00780c */ /* 0x000fe20003f04070 */
[----:B------:R-:W-:Y:S01]  /*0d90*/  IMAD.X R10, R9, 0x1, ~R5, P2 ;  /* 0x00000001090a7824 */ /* 0x000fe200010e0e05 */
[----:B------:R-:W-:-:S04]  /*0da0*/  ISETP.NE.U32.AND P1, PT, R16, RZ, PT ;  /* 0x000000ff1000720c */ /* 0x000fc80003f25070 */
[----:B------:R-:W-:Y:S02]  /*0db0*/  ISETP.NE.AND.EX P1, PT, RZ, RZ, PT, P1 ;  /* 0x000000ffff00720c */ /* 0x000fe40003f25310 */
[----:B------:R-:W-:-:S11]  /*0dc0*/  ISETP.GT.U32.AND.EX P0, PT, R10, -0x1, PT, P0 ;  /* 0xffffffff0a00780c */ /* 0x000fd60003f04100 */
[----:B------:R-:W-:Y:S05]  /*0dd0*/  @!P1 BRA `(.L_x_11) ;  /* 0x0000000000649947 */ /* 0x000fea0003800000 */
[----:B------:R-:W0:Y:S01]  /*0de0*/  LDCU UR5, c[0x0][0x398] ;  /* 0x00007300ff0577ac */ /* 0x000e220008000800 */
[----:B------:R-:W1:Y:S01]  /*0df0*/  S2UR UR6, SR_CgaCtaId ;  /* 0x00000000000679c3 */ /* 0x000e620000008800 */
[----:B------:R-:W-:Y:S01]  /*0e00*/  IMAD.IADD R13, R3, 0x1, R7 ;  /* 0x00000001030d7824 */ /* 0x000fe200078e0207 */
[----:B------:R-:W-:Y:S01]  /*0e10*/  IADD3 R11, P1, PT, R16, R7, RZ ;  /* 0x00000007100b7210 */ /* 0x000fe20007f3e0ff */
[----:B------:R-:W-:Y:S01]  /*0e20*/  UMOV UR4, 0x400 ;  /* 0x0000040000047882 */ /* 0x000fe20000000000 */
[----:B------:R-:W-:-:S04]  /*0e30*/  IMAD.MOV.U32 R18, RZ, RZ, RZ ;  /* 0x000000ffff127224 */ /* 0x000fc800078e00ff */
[----:B------:R-:W-:Y:S02]  /*0e40*/  IMAD.X R12, R18, 0x1, R9, P1 ;  /* 0x00000001120c7824 */ /* 0x000fe400008e0609 */
[----:B0-----:R-:W-:Y:S01]  /*0e50*/  IMAD R10, R0, UR5, RZ ;  /* 0x00000005000a7c24 */ /* 0x001fe2000f8e02ff */
[----:B------:R-:W-:-:S03]  /*0e60*/  UIADD3 UR5, UPT, UPT, UR4, 0x40, URZ ;  /* 0x0000004004057890 */ /* 0x000fc6000fffe0ff */
[----:B------:R-:W-:Y:S01]  /*0e70*/  IMAD.SHL.U32 R10, R10, 0x4, RZ ;  /* 0x000000040a0a7824 */ /* 0x000fe200078e00ff */
[----:B-1----:R-:W-:-:S03]  /*0e80*/  ULEA UR4, UR6, UR4, 0x18 ;  /* 0x0000000406047291 */ /* 0x002fc6000f8ec0ff */
[--C-:B------:R-:W-:Y:S01]  /*0e90*/  IMAD R13, R13, 0x4, R10.reuse ;  /* 0x000000040d0d7824 */ /* 0x100fe200078e020a */
[----:B------:R-:W-:Y:S01]  /*0ea0*/  ULEA UR5, UR6, UR5, 0x18 ;  /* 0x0000000506057291 */ /* 0x000fe2000f8ec0ff */
[----:B------:R-:W-:-:S04]  /*0eb0*/  IMAD R10, R7, 0x4, R10 ;  /* 0x00000004070a7824 */ /* 0x000fc800078e020a */
[----:B------:R-:W-:Y:S02]  /*0ec0*/  VIADD R10, R10, UR4 ;  /* 0x000000040a0a7c36 */ /* 0x000fe40008000000 */
[----:B------:R-:W-:-:S07]  /*0ed0*/  VIADD R13, R13, UR5 ;  /* 0x000000050d0d7c36 */ /* 0x000fce0008000000 */
.L_x_12:
[----:B------:R0:W1:Y:S01]  /*0ee0*/  LDS R14, [R10] ;  /* 0x000000000a0e7984 */ /* 0x0000620000000800 */
[----:B------:R-:W-:-:S04]  /*0ef0*/  IADD3 R16, P1, PT, R16, -0x1, RZ ;  /* 0xffffffff10107810 */ /* 0x000fc80007f3e0ff */
[----:B------:R-:W-:Y:S02]  /*0f00*/  IADD3.X R18, PT, PT, R18, -0x1, RZ, P1, !PT ;  /* 0xffffffff12127810 */ /* 0x000fe40000ffe4ff */
[----:B------:R-:W-:Y:S01]  /*0f10*/  ISETP.NE.U32.AND P1, PT, R16, RZ, PT ;  /* 0x000000ff1000720c */ /* 0x000fe20003f25070 */
[----:B0-----:R-:W-:-:S03]  /*0f20*/  VIADD R10, R10, 0x4 ;  /* 0x000000040a0a7836 */ /* 0x001fc60000000000 */
[----:B------:R-:W-:Y:S01]  /*0f30*/  ISETP.NE.AND.EX P1, PT, R18, RZ, PT, P1 ;  /* 0x000000ff1200720c */ /* 0x000fe20003f25310 */
[----:B-1----:R0:W-:Y:S02]  /*0f40*/  STS [R13], R14 ;  /* 0x0000000e0d007388 */ /* 0x0021e40000000800 */
[----:B0-----:R-:W-:-:S10]  /*0f50*/  VIADD R13, R13, 0x4 ;  /* 0x000000040d0d7836 */ /* 0x001fd40000000000 */
[----:B------:R-:W-:Y:S05]  /*0f60*/  @P1 BRA `(.L_x_12) ;  /* 0xfffffffc00dc1947 */ /* 0x000fea000383ffff */
.L_x_11:
[----:B------:R-:W-:Y:S05]  /*0f70*/  BSYNC.RECONVERGENT B1 ;  /* 0x0000000000017941 */ /* 0x000fea0003800200 */
.L_x_10:
[----:B------:R-:W-:Y:S01]  /*0f80*/  IMAD.MOV.U32 R7, RZ, RZ, R11 ;  /* 0x000000ffff077224 */ /* 0x000fe200078e000b */
[----:B------:R-:W-:Y:S06]  /*0f90*/  @P0 BRA `(.L_x_9) ;  /* 0x0000000400f80947 */ /* 0x000fec0003800000 */
[----:B------:R-:W0:Y:S01]  /*0fa0*/  S2R R13, SR_CgaCtaId ;  /* 0x00000000000d7919 */ /* 0x000e220000008800 */
[----:B------:R-:W1:Y:S01]  /*0fb0*/  LDCU UR4, c[0x0][0x398] ;  /* 0x00007300ff0477ac */ /* 0x000e620008000800 */
[----:B------:R-:W-:Y:S01]  /*0fc0*/  ISETP.GE.U32.AND P1, PT, R11, R4, PT ;  /* 0x000000040b00720c */ /* 0x000fe20003f26070 */
[----:B------:R-:W-:Y:S01]  /*0fd0*/  IMAD.IADD R7, R3, 0x1, R11 ;  /* 0x0000000103077824 */ /* 0x000fe200078e020b */
[----:B------:R-:W-:Y:S01]  /*0fe0*/  MOV R10, 0x400 ;  /* 0x00000400000a7802 */ /* 0x000fe20000000f00 */
[----:B------:R-:W-:Y:S01]  /*0ff0*/  BSSY.RECONVERGENT B1, `(.L_x_13) ;  /* 0x000001b000017945 */ /* 0x000fe20003800200 */
[----:B------:R-:W-:Y:S02]  /*1000*/  ISETP.GE.U32.AND.EX P1, PT, R12, R5, PT, P1 ;  /* 0x000000050c00720c */ /* 0x000fe40003f26110 */
[----:B------:R-:W-:Y:S01]  /*1010*/  PLOP3.LUT P0, PT, PT, PT, PT, 0x80, 0x8 ;  /* 0x000000000008781c */ /* 0x000fe20003f0f070 */
[----:B------:R-:W-:Y:S02]  /*1020*/  VIADD R16, R10, 0x40 ;  /* 0x000000400a107836 */ /* 0x000fe40000000000 */
[----:B-1----:R-:W-:-:S04]  /*1030*/  IMAD R9, R0, UR4, RZ ;  /* 0x0000000400097c24 */ /* 0x002fc8000f8e02ff */
[----:B------:R-:W-:-:S04]  /*1040*/  IMAD.SHL.U32 R14, R9, 0x4, RZ ;  /* 0x00000004090e7824 */ /* 0x000fc800078e00ff */
[--C-:B------:R-:W-:Y:S01]  /*1050*/  IMAD R7, R7, 0x4, R14.reuse ;  /* 0x0000000407077824 */ /* 0x100fe200078e020e */
[----:B0-----:R-:W-:Y:S01]  /*1060*/  LEA R9, R13, R10, 0x18 ;  /* 0x0000000a0d097211 */ /* 0x001fe200078ec0ff */
[----:B------:R-:W-:Y:S01]  /*1070*/  IMAD R10, R11, 0x4, R14 ;  /* 0x000000040b0a7824 */ /* 0x000fe200078e020e */
[----:B------:R-:W-:-:S04]  /*1080*/  LEA R16, R13, R16, 0x18 ;  /* 0x000000100d107211 */ /* 0x000fc800078ec0ff */
[----:B------:R-:W-:Y:S02]  /*1090*/  IADD3 R10, PT, PT, R10, 0x8, R9 ;  /* 0x000000080a0a7810 */ /* 0x000fe40007ffe009 */
[----:B------:R-:W-:Y:S01]  /*10a0*/  IADD3 R9, PT, PT, R7, 0x8, R16 ;  /* 0x0000000807097810 */ /* 0x000fe20007ffe010 */
[----:B------:R-:W-:Y:S01]  /*10b0*/  IMAD.MOV.U32 R7, RZ, RZ, R11 ;  /* 0x000000ffff077224 */ /* 0x000fe200078e000b */
[----:B------:R-:W-:Y:S06]  /*10c0*/  @!P1 BRA `(.L_x_14) ;  /* 0x0000000000349947 */ /* 0x000fec0003800000 */
[----:B------:R-:W0:Y:S01]  /*10d0*/  LDS R14, [R10+-0x8] ;  /* 0xfffff8000a0e7984 */ /* 0x000e220000000800 */
[----:B------:R-:W-:Y:S02]  /*10e0*/  IADD3 R7, P1, PT, R7, 0x4, RZ ;  /* 0x0000000407077810 */ /* 0x000fe40007f3e0ff */
[----:B------:R-:W-:-:S03]  /*10f0*/  PLOP3.LUT P0, PT, PT, PT, PT, 0x8, 0x80 ;  /* 0x000000000080781c */ /* 0x000fc60003f0e170 */
[----:B------:R-:W-:Y:S01]  /*1100*/  IMAD.X R12, RZ, RZ, R12, P1 ;  /* 0x000000ffff0c7224 */ /* 0x000fe200008e060c */
[----:B0-----:R-:W-:Y:S04]  /*1110*/  STS [R9+-0x8], R14 ;  /* 0xfffff80e09007388 */ /* 0x001fe80000000800 */
[----:B------:R-:W0:Y:S04]  /*1120*/  LDS R16, [R10+-0x4] ;  /* 0xfffffc000a107984 */ /* 0x000e280000000800 */
[----:B0-----:R-:W-:Y:S04]  /*1130*/  STS [R9+-0x4], R16 ;  /* 0xfffffc1009007388 */ /* 0x001fe80000000800 */
[----:B------:R-:W0:Y:S04]  /*1140*/  LDS R18, [R10] ;  /* 0x000000000a127984 */ /* 0x000e280000000800 */
[----:B0-----:R-:W-:Y:S04]  /*1150*/  STS [R9], R18 ;  /* 0x0000001209007388 */ /* 0x001fe80000000800 */
[----:B------:R0:W1:Y:S02]  /*1160*/  LDS R20, [R10+0x4] ;  /* 0x000004000a147984 */ /* 0x0000640000000800 */
[----:B0-----:R-:W-:-:S02]  /*1170*/  VIADD R10, R10, 0x10 ;  /* 0x000000100a0a7836 */ /* 0x001fc40000000000 */
[----:B-1----:R0:W-:Y:S02]  /*1180*/  STS [R9+0x4], R20 ;  /* 0x0000041409007388 */ /* 0x0021e40000000800 */
[----:B0-----:R-:W-:-:S07]  /*1190*/  VIADD R9, R9, 0x10 ;  /* 0x0000001009097836 */ /* 0x001fce0000000000 */
.L_x_14:
[----:B------:R-:W-:Y:S05]  /*11a0*/  BSYNC.RECONVERGENT B1 ;  /* 0x0000000000017941 */ /* 0x000fea0003800200 */
.L_x_13:
[----:B------:R-:W-:Y:S01]  /*11b0*/  IADD3 R11, P3, PT, -R7, R4, RZ ;  /* 0x00000004070b7210 */ /* 0x000fe20007f7e1ff */
[----:B------:R-:W-:Y:S01]  /*11c0*/  BSSY.RECONVERGENT B1, `(.L_x_15) ;  /* 0x0000031000017945 */ /* 0x000fe20003800200 */
[----:B------:R-:W-:Y:S02]  /*11d0*/  ISETP.GT.U32.AND P2, PT, R4, R7, PT ;  /* 0x000000070400720c */ /* 0x000fe40003f44070 */
[----:B------:R-:W-:Y:S01]  /*11e0*/  ISETP.LE.U32.AND P1, PT, R11, 0xc, PT ;  /* 0x0000000c0b00780c */ /* 0x000fe20003f23070 */
[C---:B------:R-:W-:Y:S01]  /*11f0*/  IMAD.X R11, R5.reuse, 0x1, ~R12, P3 ;  /* 0x00000001050b7824 */ /* 0x040fe200018e0e0c */
[----:B------:R-:W-:-:S04]  /*1200*/  ISETP.GT.U32.AND.EX P2, PT, R5, R12, PT, P2 ;  /* 0x0000000c0500720c */ /* 0x000fc80003f44120 */
[----:B------:R-:W-:-:S13]  /*1210*/  ISETP.LE.U32.OR.EX P1, PT, R11, RZ, !P2, P1 ;  /* 0x000000ff0b00720c */ /* 0x000fda0005723510 */
[----:B------:R-:W-:Y:S05]  /*1220*/  @P1 BRA `(.L_x_16) ;  /* 0x0000000000a81947 */ /* 0x000fea0003800000 */
[----:B------:R-:W-:Y:S02]  /*1230*/  IADD3 R26, P1, PT, R4, -0xc, RZ ;  /* 0xfffffff4041a7810 */ /* 0x000fe40007f3e0ff */
[----:B------:R-:W-:Y:S02]  /*1240*/  PLOP3.LUT P0, PT, PT, PT, PT, 0x8, 0x80 ;  /* 0x000000000080781c */ /* 0x000fe40003f0e170 */
[----:B------:R-:W-:-:S11]  /*1250*/  IADD3.X R11, PT, PT, R5, -0x1, RZ, P1, !PT ;  /* 0xffffffff050b7810 */ /* 0x000fd60000ffe4ff */
.L_x_17:
[----:B------:R-:W0:Y:S01]  /*1260*/  LDS R14, [R10+-0x8] ;  /* 0xfffff8000a0e7984 */ /* 0x000e220000000800 */
[----:B------:R-:W-:-:S05]  /*1270*/  IADD3 R7, P1, PT, R7, 0x10, RZ ;  /* 0x0000001007077810 */ /* 0x000fca0007f3e0ff */
[----:B------:R-:W-:Y:S01]  /*1280*/  IMAD.X R12, RZ, RZ, R12, P1 ;  /* 0x000000ffff0c7224 */ /* 0x000fe200008e060c */
[----:B------:R-:W-:-:S04]  /*1290*/  ISETP.GE.U32.AND P1, PT, R7, R26, PT ;  /* 0x0000001a0700720c */ /* 0x000fc80003f26070 */
[----:B------:R-:W-:Y:S01]  /*12a0*/  ISETP.GE.U32.AND.EX P1, PT, R12, R11, PT, P1 ;  /* 0x0000000b0c00720c */ /* 0x000fe20003f26110 */
[----:B0-----:R-:W-:Y:S04]  /*12b0*/  STS [R9+-0x8], R14 ;  /* 0xfffff80e09007388 */ /* 0x001fe80000000800 */
[----:B------:R-:W0:Y:S04]  /*12c0*/  LDS R16, [R10+-0x4] ;  /* 0xfffffc000a107984 */ /* 0x000e280000000800 */
[----:B0-----:R-:W-:Y:S04]  /*12d0*/  STS [R9+-0x4], R16 ;  /* 0xfffffc1009007388 */ /* 0x001fe80000000800 */
[----:B------:R-:W0:Y:S04]  /*12e0*/  LDS R18, [R10] ;  /* 0x000000000a127984 */ /* 0x000e280000000800 */
[----:B0-----:R-:W-:Y:S04]  /*12f0*/  STS [R9], R18 ;  /* 0x0000001209007388 */ /* 0x001fe80000000800 */
[----:B------:R-:W0:Y:S04]  /*1300*/  LDS R20, [R10+0x4] ;  /* 0x000004000a147984 */ /* 0x000e280000000800 */
[----:B0-----:R-:W-:Y:S04]  /*1310*/  STS [R9+0x4], R20 ;  /* 0x0000041409007388 */ /* 0x001fe80000000800 */
        /* <DEDUP_REMOVED lines=22> */
[----:B------:R0:W1:Y:S02]  /*1480*/  LDS R20, [R10+0x34] ;  /* 0x000034000a147984 */ /* 0x0000640000000800 */
[----:B0-----:R-:W-:-:S02]  /*1490*/  VIADD R10, R10, 0x40 ;  /* 0x000000400a0a7836 */ /* 0x001fc40000000000 */
[----:B-1----:R0:W-:Y:S02]  /*14a0*/  STS [R9+0x34], R20 ;  /* 0x0000341409007388 */ /* 0x0021e40000000800 */
[----:B0-----:R-:W-:Y:S01]  /*14b0*/  VIADD R9, R9, 0x40 ;  /* 0x0000004009097836 */ /* 0x001fe20000000000 */
[----:B------:R-:W-:Y:S06]  /*14c0*/  @!P1 BRA `(.L_x_17) ;  /* 0xfffffffc00649947 */ /* 0x000fec000383ffff */
.L_x_16:
[----:B------:R-:W-:Y:S05]  /*14d0*/  BSYNC.RECONVERGENT B1 ;  /* 0x0000000000017941 */ /* 0x000fea0003800200 */
.L_x_15:
        /* <DEDUP_REMOVED lines=28> */
[----:B0-----:R-:W-:-:S07]  /*16a0*/  VIADD R9, R9, 0x20 ;  /* 0x0000002009097836 */ /* 0x001fce0000000000 */
.L_x_19:
[----:B------:R-:W-:Y:S05]  /*16b0*/  BSYNC.RECONVERGENT B1 ;  /* 0x0000000000017941 */ /* 0x000fea0003800200 */
.L_x_18:
[----:B------:R-:W-:-:S04]  /*16c0*/  ISETP.LT.U32.AND P1, PT, R7, R4, PT ;  /* 0x000000040700720c */ /* 0x000fc80003f21070 */
[----:B------:R-:W-:-:S13]  /*16d0*/  ISETP.LT.U32.OR.EX P0, PT, R12, R5, P0, P1 ;  /* 0x000000050c00720c */ /* 0x000fda0000701510 */
[----:B------:R-:W-:Y:S05]  /*16e0*/  @!P0 BRA `(.L_x_9) ;  /* 0x0000000000248947 */ /* 0x000fea0003800000 */
[----:B------:R-:W0:Y:S01]  /*16f0*/  LDS R12, [R10+-0x8] ;  /* 0xfffff8000a0c7984 */ /* 0x000e220000000800 */
[----:B------:R-:W-:-:S03]  /*1700*/  VIADD R7, R7, 0x4 ;  /* 0x0000000407077836 */ /* 0x000fc60000000000 */
[----:B0-----:R-:W-:Y:S04]  /*1710*/  STS [R9+-0x8], R12 ;  /* 0xfffff80c09007388 */ /* 0x001fe80000000800 */
[----:B------:R-:W0:Y:S04]  /*1720*/  LDS R14, [R10+-0x4] ;  /* 0xfffffc000a0e7984 */ /* 0x000e280000000800 */
[----:B0-----:R-:W-:Y:S04]  /*1730*/  STS [R9+-0x4], R14 ;  /* 0xfffffc0e09007388 */ /* 0x001fe80000000800 */
[----:B------:R-:W0:Y:S04]  /*1740*/  LDS R16, [R10] ;  /* 0x000000000a107984 */ /* 0x000e280000000800 */
[----:B0-----:R-:W-:Y:S04]  /*1750*/  STS [R9], R16 ;  /* 0x0000001009007388 */ /* 0x001fe80000000800 */
[----:B------:R-:W0:Y:S04]  /*1760*/  LDS R18, [R10+0x4] ;  /* 0x000004000a127984 */ /* 0x000e280000000800 */
[----:B0-----:R0:W-:Y:S02]  /*1770*/  STS [R9+0x4], R18 ;  /* 0x0000041209007388 */ /* 0x0011e40000000800 */
.L_x_9:
[----:B------:R-:W-:Y:S05]  /*1780*/  BSYNC.RECONVERGENT B0 ;  /* 0x0000000000007941 */ /* 0x000fea0003800200 */
.L_x_8:
[----:B------:R-:W-:Y:S01]  /*1790*/  ISETP.GE.U32.AND P0, PT, R3, R4, PT ;  /* 0x000000040300720c */ /* 0x000fe20003f06070 */
[----:B------:R-:W-:Y:S03]  /*17a0*/  BSSY.RECONVERGENT B0, `(.L_x_20) ;  /* 0x00000a2000007945 */ /* 0x000fe60003800200 */
[----:B------:R-:W-:-:S13]  /*17b0*/  ISETP.GE.U32.AND.EX P0, PT, R8, R5, PT, P0 ;  /* 0x000000050800720c */ /* 0x000fda0003f06100 */
[----:B------:R-:W-:Y:S05]  /*17c0*/  @P0 BRA `(.L_x_21) ;  /* 0x00000008007c0947 */ /* 0x000fea0003800000 */
[----:B------:R-:W-:Y:S01]  /*17d0*/  IMAD.IADD R14, R4, 0x1, -R3 ;  /* 0x00000001040e7824 */ /* 0x000fe200078e0a03 */
[----:B0-----:R-:W-:Y:S01]  /*17e0*/  IADD3 R9, P2, PT, R3, -R4, RZ ;  /* 0x8000000403097210 */ /* 0x001fe20007f5e0ff */
[----:B------:R-:W-:Y:S03]  /*17f0*/  BSSY.RECONVERGENT B1, `(.L_x_22) ;  /* 0x0000020000017945 */ /* 0x000fe60003800200 */
[----:B------:R-:W-:Y:S02]  /*1800*/  LOP3.LUT R14, R14, 0x3, RZ, 0xc0, !PT ;  /* 0x000000030e0e7812 */ /* 0x000fe400078ec0ff */
[----:B------:R-:W-:Y:S01]  /*1810*/  ISETP.GT.U32.AND P0, PT, R9, -0x4, PT ;  /* 0xfffffffc0900780c */ /* 0x000fe20003f04070 */
[----:B------:R-:W-:Y:S01]  /*1820*/  IMAD.X R9, R8, 0x1, ~R5, P2 ;  /* 0x0000000108097824 */ /* 0x000fe200010e0e05 */
[----:B------:R-:W-:-:S04]  /*1830*/  ISETP.NE.U32.AND P1, PT, R14, RZ, PT ;  /* 0x000000ff0e00720c */ /* 0x000fc80003f25070 */
[----:B------:R-:W-:Y:S02]  /*1840*/  ISETP.NE.AND.EX P1, PT, RZ, RZ, PT, P1 ;  /* 0x000000ffff00720c */ /* 0x000fe40003f25310 */
[----:B------:R-:W-:Y:S01]  /*1850*/  ISETP.GT.U32.AND.EX P0, PT, R9, -0x1, PT, P0 ;  /* 0xffffffff0900780c */ /* 0x000fe20003f04100 */
[----:B------:R-:W-:-:S10]  /*1860*/  IMAD.MOV.U32 R9, RZ, RZ, R3 ;  /* 0x000000ffff097224 */ /* 0x000fd400078e0003 */
[----:B------:R-:W-:Y:S05]  /*1870*/  @!P1 BRA `(.L_x_23) ;  /* 0x00000000005c9947 */ /* 0x000fea0003800000 */
[----:B------:R-:W0:Y:S01]  /*1880*/  S2UR UR6, SR_CgaCtaId ;  /* 0x00000000000679c3 */ /* 0x000e220000008800 */
[----:B------:R-:W1:Y:S01]  /*1890*/  LDCU UR7, c[0x0][0x398] ;  /* 0x00007300ff0777ac */ /* 0x000e620008000800 */
[----:B------:R-:W-:Y:S01]  /*18a0*/  IMAD.IADD R10, R6, 0x1, R3 ;  /* 0x00000001060a7824 */ /* 0x000fe200078e0203 */
[----:B------:R-:W-:Y:S01]  /*18b0*/  IADD3 R9, P1, PT, R3, R14, RZ ;  /* 0x0000000e03097210 */ /* 0x000fe20007f3e0ff */
[----:B------:R-:W-:Y:S01]  /*18c0*/  IMAD.MOV.U32 R11, RZ, RZ, RZ ;  /* 0x000000ffff0b7224 */ /* 0x000fe200078e00ff */
[----:B------:R-:W-:Y:S02]  /*18d0*/  UMOV UR4, 0x400 ;  /* 0x0000040000047882 */ /* 0x000fe40000000000 */
[----:B------:R-:W-:Y:S01]  /*18e0*/  UIADD3 UR5, UPT, UPT, UR4, 0x40, URZ ;  /* 0x0000004004057890 */ /* 0x000fe2000fffe0ff */
[----:B------:R-:W-:Y:S02]  /*18f0*/  IMAD.X R8, R8, 0x1, R11, P1 ;  /* 0x0000000108087824 */ /* 0x000fe400008e060b */
[----:B-1----:R-:W-:Y:S01]  /*1900*/  IMAD R12, R0, UR7, RZ ;  /* 0x00000007000c7c24 */ /* 0x002fe2000f8e02ff */
[----:B0-----:R-:W-:-:S04]  /*1910*/  ULEA UR4, UR6, UR4, 0x18 ;  /* 0x0000000406047291 */ /* 0x001fc8000f8ec0ff */
[----:B------:R-:W-:Y:S01]  /*1920*/  IADD3 R3, PT, PT, R12, R7, R3 ;  /* 0x000000070c037210 */ /* 0x000fe20007ffe003 */
[----:B------:R-:W-:Y:S01]  /*1930*/  ULEA UR5, UR6, UR5, 0x18 ;  /* 0x0000000506057291 */ /* 0x000fe2000f8ec0ff */
[----:B------:R-:W-:-:S05]  /*1940*/  LEA R10, R10, UR4, 0x2 ;  /* 0x000000040a0a7c11 */ /* 0x000fca000f8e10ff */
[----:B------:R-:W-:-:S07]  /*1950*/  LEA R3, R3, UR5, 0x2 ;  /* 0x0000000503037c11 */ /* 0x000fce000f8e10ff */
.L_x_24:
        /* <DEDUP_REMOVED lines=9> */
.L_x_23:
[----:B------:R-:W-:Y:S05]  /*19f0*/  BSYNC.RECONVERGENT B1 ;  /* 0x0000000000017941 */ /* 0x000fea0003800200 */
.L_x_22:
[----:B------:R-:W-:Y:S05]  /*1a00*/  @P0 BRA `(.L_x_21) ;  /* 0x0000000400ec0947 */ /* 0x000fea0003800000 */
[----:B------:R-:W0:Y:S01]  /*1a10*/  S2UR UR5, SR_CgaCtaId ;  /* 0x00000000000579c3 */ /* 0x000e220000008800 */
[----:B------:R-:W1:Y:S01]  /*1a20*/  LDCU UR6, c[0x0][0x398] ;  /* 0x00007300ff0677ac */ /* 0x000e620008000800 */
[----:B------:R-:W-:Y:S01]  /*1a30*/  ISETP.GE.U32.AND P1, PT, R9, R4, PT ;  /* 0x000000040900720c */ /* 0x000fe20003f26070 */
[----:B------:R-:W-:Y:S01]  /*1a40*/  IMAD.IADD R3, R6, 0x1, R9 ;  /* 0x0000000106037824 */ /* 0x000fe200078e0209 */
[----:B------:R-:W-:Y:S01]  /*1a50*/  BSSY.RECONVERGENT B1, `(.L_x_25) ;  /* 0x000001b000017945 */ /* 0x000fe20003800200 */
[----:B------:R-:W-:Y:S01]  /*1a60*/  UMOV UR4, 0x400 ;  /* 0x0000040000047882 */ /* 0x000fe20000000000 */
[----:B------:R-:W-:Y:S02]  /*1a70*/  ISETP.GE.U32.AND.EX P1, PT, R8, R5, PT, P1 ;  /* 0x000000050800720c */ /* 0x000fe40003f26110 */
[----:B------:R-:W-:Y:S01]  /*1a80*/  PLOP3.LUT P0, PT, PT, PT, PT, 0x80, 0x8 ;  /* 0x000000000008781c */ /* 0x000fe20003f0f070 */
[----:B-1----:R-:W-:Y:S01]  /*1a90*/  IMAD R10, R0, UR6, RZ ;  /* 0x00000006000a7c24 */ /* 0x002fe2000f8e02ff */
[----:B------:R-:W-:-:S02]  /*1aa0*/  UIADD3 UR6, UPT, UPT, UR4, 0x40, URZ ;  /* 0x0000004004067890 */ /* 0x000fc4000fffe0ff */
[----:B0-----:R-:W-:Y:S02]  /*1ab0*/  ULEA UR4, UR5, UR4, 0x18 ;  /* 0x0000000405047291 */ /* 0x001fe4000f8ec0ff */
[----:B------:R-:W-:Y:S01]  /*1ac0*/  IADD3 R7, PT, PT, R10, R7, R9 ;  /* 0x000000070a077210 */ /* 0x000fe20007ffe009 */
[----:B------:R-:W-:-:S03]  /*1ad0*/  ULEA UR6, UR5, UR6, 0x18 ;  /* 0x0000000605067291 */ /* 0x000fc6000f8ec0ff */
[----:B------:R-:W-:-:S03]  /*1ae0*/  LEA R3, R3, UR4, 0x2 ;  /* 0x0000000403037c11 */ /* 0x000fc6000f8e10ff */
[----:B------:R-:W-:Y:S02]  /*1af0*/  LEA R6, R7, UR6, 0x2 ;  /* 0x0000000607067c11 */ /* 0x000fe4000f8e10ff */
[----:B------:R-:W-:-:S03]  /*1b00*/  VIADD R3, R3, 0x8 ;  /* 0x0000000803037836 */ /* 0x000fc60000000000 */
[----:B------:R-:W-:Y:S01]  /*1b10*/  VIADD R6, R6, 0x8 ;  /* 0x0000000806067836 */ /* 0x000fe20000000000 */
        /* <DEDUP_REMOVED lines=14> */
.L_x_26:
[----:B------:R-:W-:Y:S05]  /*1c00*/  BSYNC.RECONVERGENT B1 ;  /* 0x0000000000017941 */ /* 0x000fea0003800200 */
.L_x_25:
        /* <DEDUP_REMOVED lines=11> */
.L_x_29:
        /* <DEDUP_REMOVED lines=39> */
.L_x_28:
[----:B------:R-:W-:Y:S05]  /*1f30*/  BSYNC.RECONVERGENT B1 ;  /* 0x0000000000017941 */ /* 0x000fea0003800200 */
.L_x_27:
        /* <DEDUP_REMOVED lines=29> */
.L_x_31:
[----:B------:R-:W-:Y:S05]  /*2110*/  BSYNC.RECONVERGENT B1 ;  /* 0x0000000000017941 */ /* 0x000fea0003800200 */
.L_x_30:
[----:B------:R-:W-:-:S04]  /*2120*/  ISETP.LT.U32.AND P1, PT, R9, R4, PT ;  /* 0x000000040900720c */ /* 0x000fc80003f21070 */
[----:B------:R-:W-:-:S13]  /*2130*/  ISETP.LT.U32.OR.EX P0, PT, R8, R5, P0, P1 ;  /* 0x000000050800720c */ /* 0x000fda0000701510 */
[----:B------:R-:W0:Y:S04]  /*2140*/  @P0 LDS R5, [R3+-0x8] ;  /* 0xfffff80003050984 */ /* 0x000e280000000800 */
[----:B0-----:R-:W-:Y:S04]  /*2150*/  @P0 STS [R6+-0x8], R5 ;  /* 0xfffff80506000388 */ /* 0x001fe80000000800 */
[----:B------:R-:W0:Y:S04]  /*2160*/  @P0 LDS R7, [R3+-0x4] ;  /* 0xfffffc0003070984 */ /* 0x000e280000000800 */
[----:B0-----:R-:W-:Y:S04]  /*2170*/  @P0 STS [R6+-0x4], R7 ;  /* 0xfffffc0706000388 */ /* 0x001fe80000000800 */
[----:B------:R-:W0:Y:S04]  /*2180*/  @P0 LDS R9, [R3] ;  /* 0x0000000003090984 */ /* 0x000e280000000800 */
[----:B0-----:R-:W-:Y:S04]  /*2190*/  @P0 STS [R6], R9 ;  /* 0x0000000906000388 */ /* 0x001fe80000000800 */
[----:B------:R-:W0:Y:S04]  /*21a0*/  @P0 LDS R11, [R3+0x4] ;  /* 0x00000400030b0984 */ /* 0x000e280000000800 */
[----:B0-----:R1:W-:Y:S02]  /*21b0*/  @P0 STS [R6+0x4], R11 ;  /* 0x0000040b06000388 */ /* 0x0013e40000000800 */
.L_x_21:
[----:B------:R-:W-:Y:S05]  /*21c0*/  BSYNC.RECONVERGENT B0 ;  /* 0x0000000000007941 */ /* 0x000fea0003800200 */
.L_x_20:
[----:B------:R-:W2:Y:S02]  /*21d0*/  LDC.64 R4, c[0x0][0x398] ;  /* 0x0000e600ff047b82 */ /* 0x000ea40000000a00 */
[----:B--2---:R-:W-:-:S04]  /*21e0*/  ISETP.NE.U32.AND P0, PT, R4, RZ, PT ;  /* 0x000000ff0400720c */ /* 0x004fc80003f05070 */
[----:B------:R-:W-:-:S13]  /*21f0*/  ISETP.NE.AND.EX P0, PT, R5, RZ, PT, P0 ;  /* 0x000000ff0500720c */ /* 0x000fda0003f05300 */
[----:B------:R-:W-:Y:S05]  /*2200*/  @!P0 EXIT ;  /* 0x000000000000894d */ /* 0x000fea0003800000 */
[C---:B------:R-:W-:Y:S01]  /*2210*/  ISETP.GE.U32.AND P1, PT, R4.reuse, 0x8, PT ;  /* 0x000000080400780c */ /* 0x040fe20003f26070 */
[----:B------:R-:W-:Y:S01]  /*2220*/  IMAD.MOV.U32 R3, RZ, RZ, RZ ;  /* 0x000000ffff037224 */ /* 0x000fe200078e00ff */
[----:B------:R-:W-:Y:S02]  /*2230*/  LOP3.LUT R20, R4, 0x7, RZ, 0xc0, !PT ;  /* 0x0000000704147812 */ /* 0x000fe400078ec0ff */
[----:B------:R-:W-:Y:S01]  /*2240*/  ISETP.GE.U32.AND.EX P1, PT, R5, RZ, PT, P1 ;  /* 0x000000ff0500720c */ /* 0x000fe20003f26110 */
[----:B------:R-:W-:Y:S01]  /*2250*/  IMAD.MOV.U32 R5, RZ, RZ, RZ ;  /* 0x000000ffff057224 */ /* 0x000fe200078e00ff */
[----:B------:R-:W-:-:S04]  /*2260*/  ISETP.NE.U32.AND P0, PT, R20, RZ, PT ;  /* 0x000000ff1400720c */ /* 0x000fc80003f05070 */
[----:B------:R-:W-:-:S07]  /*2270*/  ISETP.NE.AND.EX P0, PT, RZ, RZ, PT, P0 ;  /* 0x000000ffff00720c */ /* 0x000fce0003f05300 */
[----:B------:R-:W-:Y:S06]  /*2280*/  @!P1 BRA `(.L_x_32) ;  /* 0x0000000400089947 */ /* 0x000fec0003800000 */
[----:B------:R-:W2:Y:S01]  /*2290*/  S2UR UR5, SR_CgaCtaId ;  /* 0x00000000000579c3 */ /* 0x000ea20000008800 */
[----:B------:R-:W3:Y:S01]  /*22a0*/  LDCU.128 UR12, c[0x0][0x380] ;  /* 0x00007000ff0c77ac */ /* 0x000ee20008000c00 */
[----:B------:R-:W-:Y:S02]  /*22b0*/  LEA R14, P1, R2, 0x10, 0x2 ;  /* 0x00000010020e7811 */ /* 0x000fe400078210ff */
[----:B------:R-:W-:Y:S01]  /*22c0*/  LEA R13, R0, 0x10, 0x2 ;  /* 0x00000010000d7811 */ /* 0x000fe200078e10ff */
[----:B------:R-:W-:Y:S01]  /*22d0*/  UMOV UR4, 0x400 ;  /* 0x0000040000047882 */ /* 0x000fe20000000000 */
[----:B------:R-:W-:Y:S01]  /*22e0*/  LEA.HI.X R21, R2, RZ, RZ, 0x2, P1 ;  /* 0x000000ff02157211 */ /* 0x000fe200008f14ff */
[----:B------:R-:W-:Y:S01]  /*22f0*/  UIADD3 UR6, UPT, UPT, UR4, 0x40, URZ ;  /* 0x0000004004067890 */ /* 0x000fe2000fffe0ff */
[----:B------:R-:W1:Y:S01]  /*2300*/  LDC R5, c[0x0][0x39c] ;  /* 0x0000e700ff057b82 */ /* 0x000e620000000800 */
[----:B------:R-:W-:-:S05]  /*2310*/  LOP3.LUT R3, R4, 0xfffffff8, RZ, 0xc0, !PT ;  /* 0xfffffff804037812 */ /* 0x000fca00078ec0ff */
[----:B------:R-:W-:Y:S01]  /*2320*/  IMAD.MOV.U32 R12, RZ, RZ, R3 ;  /* 0x000000ffff0c7224 */ /* 0x000fe200078e0003 */
[C---:B---3--:R-:W-:Y:S02]  /*2330*/  IADD3 R23, P2, PT, R14.reuse, UR12, RZ ;  /* 0x0000000c0e177c10 */ /* 0x048fe4000ff5e0ff */
[----:B------:R-:W-:Y:S02]  /*2340*/  IADD3 R14, P3, PT, R14, UR14, RZ ;  /* 0x0000000e0e0e7c10 */ /* 0x000fe4000ff7e0ff */
[C---:B------:R-:W-:Y:S01]  /*2350*/  IADD3.X R16, PT, PT, R21.reuse, UR13, RZ, P2, !PT ;  /* 0x0000000d15107c10 */ /* 0x040fe200097fe4ff */
[----:B--2---:R-:W-:Y:S01]  /*2360*/  ULEA UR4, UR5, UR4, 0x18 ;  /* 0x0000000405047291 */ /* 0x004fe2000f8ec0ff */
[----:B------:R-:W-:Y:S01]  /*2370*/  IADD3.X R21, PT, PT, R21, UR15, RZ, P3, !PT ;  /* 0x0000000f15157c10 */ /* 0x000fe20009ffe4ff */
[----:B------:R-:W-:-:S04]  /*2380*/  ULEA UR6, UR5, UR6, 0x18 ;  /* 0x0000000605067291 */ /* 0x000fc8000f8ec0ff */
[C---:B------:R-:W-:Y:S02]  /*2390*/  VIADD R10, R13.reuse, UR4 ;  /* 0x000000040d0a7c36 */ /* 0x040fe40008000000 */
[----:B-1----:R-:W-:Y:S02]  /*23a0*/  IMAD.MOV.U32 R11, RZ, RZ, R5 ;  /* 0x000000ffff0b7224 */ /* 0x002fe400078e0005 */
[----:B------:R-:W-:-:S07]  /*23b0*/  VIADD R13, R13, UR6 ;  /* 0x000000060d0d7c36 */ /* 0x000fce0008000000 */
.L_x_33:
[----:B0---4-:R-:W0:Y:S01]  /*23c0*/  LDS R9, [R10+-0x10] ;  /* 0xfffff0000a097984 */ /* 0x011e220000000800 */
[----:B------:R-:W-:Y:S01]  /*23d0*/  IMAD.MOV.U32 R6, RZ, RZ, R23 ;  /* 0x000000ffff067224 */ /* 0x000fe200078e0017 */
[----:B------:R-:W-:Y:S01]  /*23e0*/  IADD3 R12, P1, PT, R12, -0x8, RZ ;  /* 0xfffffff80c0c7810 */ /* 0x000fe20007f3e0ff */
[----:B------:R-:W-:Y:S01]  /*23f0*/  IMAD.MOV.U32 R7, RZ, RZ, R16 ;  /* 0x000000ffff077224 */ /* 0x000fe200078e0010 */
[----:B------:R-:W1:Y:S01]  /*2400*/  LDS R15, [R13+-0x10] ;  /* 0xfffff0000d0f7984 */ /* 0x000e620000000800 */
[----:B------:R-:W-:Y:S01]  /*2410*/  IMAD.MOV.U32 R8, RZ, RZ, R14 ;  /* 0x000000ffff087224 */ /* 0x000fe200078e000e */
[----:B------:R-:W-:Y:S02]  /*2420*/  IADD3.X R11, PT, PT, R11, -0x1, RZ, P1, !PT ;  /* 0xffffffff0b0b7810 */ /* 0x000fe40000ffe4ff */
[----:B------:R-:W2:Y:S01]  /*2430*/  LDS R17, [R10+-0xc] ;  /* 0xfffff4000a117984 */ /* 0x000ea20000000800 */
[----:B------:R-:W-:-:S03]  /*2440*/  ISETP.NE.U32.AND P1, PT, R12, RZ, PT ;  /* 0x000000ff0c00720c */ /* 0x000fc60003f25070 */
[----:B------:R-:W3:Y:S01]  /*2450*/  LDS R19, [R13+-0xc] ;  /* 0xfffff4000d137984 */ /* 0x000ee20000000800 */
[----:B------:R-:W-:-:S03]  /*2460*/  ISETP.NE.AND.EX P1, PT, R11, RZ, PT, P1 ;  /* 0x000000ff0b00720c */ /* 0x000fc60003f25310 */
[----:B------:R-:W-:Y:S04]  /*2470*/  LDS R23, [R13+-0x8] ;  /* 0xfffff8000d177984 */ /* 0x000fe80000000800 */
[----:B------:R-:W-:Y:S04]  /*2480*/  LDS R25, [R10+-0x4] ;  /* 0xfffffc000a197984 */ /* 0x000fe80000000800 */
[----:B------:R-:W-:Y:S04]  /*2490*/  LDS R27, [R13+-0x4] ;  /* 0xfffffc000d1b7984 */ /* 0x000fe80000000800 */
[----:B------:R-:W-:Y:S04]  /*24a0*/  LDS R29, [R10] ;  /* 0x000000000a1d7984 */ /* 0x000fe80000000800 */
[----:B------:R-:W-:Y:S04]  /*24b0*/  LDS R14, [R13] ;  /* 0x000000000d0e7984 */ /* 0x000fe80000000800 */
[----:B------:R-:W-:Y:S04]  /*24c0*/  LDS R16, [R10+0x4] ;  /* 0x000004000a107984 */ /* 0x000fe80000000800 */
[----:B0-----:R0:W-:Y:S04]  /*24d0*/  STG.E desc[UR8][R6.64+-0x10], R9 ;  /* 0xfffff00906007986 */ /* 0x0011e8000c101908 */
[----:B------:R-:W-:Y:S04]  /*24e0*/  LDS R18, [R13+0x4] ;  /* 0x000004000d127984 */ /* 0x000fe80000000800 */
[----:B------:R-:W-:Y:S01]  /*24f0*/  LDS R22, [R13+0x8] ;  /* 0x000008000d167984 */ /* 0x000fe20000000800 */
[----:B0-----:R-:W-:-:S03]  /*2500*/  IMAD.MOV.U32 R9, RZ, RZ, R21 ;  /* 0x000000ffff097224 */ /* 0x001fc600078e0015 */
[----:B------:R0:W-:Y:S04]  /*2510*/  LDS R24, [R13+0xc] ;  /* 0x00000c000d187984 */ /* 0x0001e80000000800 */
[----:B------:R-:W4:Y:S04]  /*2520*/  LDS R21, [R10+-0x8] ;  /* 0xfffff8000a157984 */ /* 0x000f280000000800 */
[----:B-1----:R-:W-:Y:S01]  /*2530*/  STG.E desc[UR8][R8.64+-0x10], R15 ;  /* 0xfffff00f08007986 */ /* 0x002fe2000c101908 */
[----:B0-----:R-:W-:-:S03]  /*2540*/  VIADD R13, R13, 0x20 ;  /* 0x000000200d0d7836 */ /* 0x001fc60000000000 */
[----:B------:R-:W0:Y:S04]  /*2550*/  LDS R15, [R10+0x8] ;  /* 0x000008000a0f7984 */ /* 0x000e280000000800 */
[----:B--2---:R-:W-:Y:S04]  /*2560*/  STG.E desc[UR8][R6.64+-0xc], R17 ;  /* 0xfffff41106007986 */ /* 0x004fe8000c101908 */
[----:B------:R1:W2:Y:S04]  /*2570*/  LDS R17, [R10+0xc] ;  /* 0x00000c000a117984 */ /* 0x0002a80000000800 */
[----:B---3--:R-:W-:Y:S01]  /*2580*/  STG.E desc[UR8][R8.64+-0xc], R19 ;  /* 0xfffff41308007986 */ /* 0x008fe2000c101908 */
[----:B-1----:R-:W-:-:S03]  /*2590*/  VIADD R10, R10, 0x20 ;  /* 0x000000200a0a7836 */ /* 0x002fc60000000000 */
[----:B----4-:R-:W-:Y:S04]  /*25a0*/  STG.E desc[UR8][R6.64+-0x8], R21 ;  /* 0xfffff81506007986 */ /* 0x010fe8000c101908 */
[----:B------:R1:W-:Y:S04]  /*25b0*/  STG.E desc[UR8][R8.64+-0x8], R23 ;  /* 0xfffff81708007986 */ /* 0x0003e8000c101908 */
[----:B------:R-:W-:Y:S04]  /*25c0*/  STG.E desc[UR8][R6.64+-0x4], R25 ;  /* 0xfffffc1906007986 */ /* 0x000fe8000c101908 */
[----:B------:R-:W-:Y:S04]  /*25d0*/  STG.E desc[UR8][R8.64+-0x4], R27 ;  /* 0xfffffc1b08007986 */ /* 0x000fe8000c101908 */
[----:B------:R-:W-:Y:S01]  /*25e0*/  STG.E desc[UR8][R6.64], R29 ;  /* 0x0000001d06007986 */ /* 0x000fe2000c101908 */
[----:B-1----:R-:W-:-:S03]  /*25f0*/  IADD3 R23, P2, PT, R6, 0x20, RZ ;  /* 0x0000002006177810 */ /* 0x002fc60007f5e0ff */
[----:B------:R1:W-:Y:S04]  /*2600*/  STG.E desc[UR8][R8.64], R14 ;  /* 0x0000000e08007986 */ /* 0x0003e8000c101908 */
[----:B------:R3:W-:Y:S04]  /*2610*/  STG.E desc[UR8][R6.64+0x4], R16 ;  /* 0x0000041006007986 */ /* 0x0007e8000c101908 */
[----:B------:R4:W-:Y:S04]  /*2620*/  STG.E desc[UR8][R8.64+0x4], R18 ;  /* 0x0000041208007986 */ /* 0x0009e8000c101908 */
[----:B0-----:R4:W-:Y:S01]  /*2630*/  STG.E desc[UR8][R6.64+0x8], R15 ;  /* 0x0000080f06007986 */ /* 0x0019e2000c101908 */
[----:B-1----:R-:W-:-:S03]  /*2640*/  IADD3 R14, P3, PT, R8, 0x20, RZ ;  /* 0x00000020080e7810 */ /* 0x002fc60007f7e0ff */
[----:B------:R4:W-:Y:S01]  /*2650*/  STG.E desc[UR8][R8.64+0x8], R22 ;  /* 0x0000081608007986 */ /* 0x0009e2000c101908 */
[----:B---3--:R-:W-:Y:S02]  /*2660*/  IMAD.X R16, RZ, RZ, R7, P2 ;  /* 0x000000ffff107224 */ /* 0x008fe400010e0607 */
[----:B------:R-:W-:Y:S01]  /*2670*/  IMAD.X R21, RZ, RZ, R9, P3 ;  /* 0x000000ffff157224 */ /* 0x000fe200018e0609 */
[----:B--2---:R4:W-:Y:S04]  /*2680*/  STG.E desc[UR8][R6.64+0xc], R17 ;  /* 0x00000c1106007986 */ /* 0x0049e8000c101908 */
[----:B------:R4:W-:Y:S01]  /*2690*/  STG.E desc[UR8][R8.64+0xc], R24 ;  /* 0x00000c1808007986 */ /* 0x0009e2000c101908 */
[----:B------:R-:W-:Y:S05]  /*26a0*/  @P1 BRA `(.L_x_33) ;  /* 0xfffffffc00441947 */ /* 0x000fea000383ffff */
.L_x_32:
[----:B------:R-:W-:Y:S05]  /*26b0*/  @!P0 EXIT ;  /* 0x000000000000894d */ /* 0x000fea0003800000 */
[----:B------:R-:W-:Y:S02]  /*26c0*/  ISETP.GE.U32.AND P1, PT, R20, 0x4, PT ;  /* 0x000000041400780c */ /* 0x000fe40003f26070 */
[----:B------:R-:W-:Y:S02]  /*26d0*/  LOP3.LUT R14, R4, 0x3, RZ, 0xc0, !PT ;  /* 0x00000003040e7812 */ /* 0x000fe400078ec0ff */
[----:B------:R-:W-:Y:S02]  /*26e0*/  ISETP.GE.U32.AND.EX P1, PT, RZ, RZ, PT, P1 ;  /* 0x000000ffff00720c */ /* 0x000fe40003f26110 */
[----:B------:R-:W-:-:S04]  /*26f0*/  ISETP.NE.U32.AND P0, PT, R14, RZ, PT ;  /* 0x000000ff0e00720c */ /* 0x000fc80003f05070 */
[----:B------:R-:W-:-:S07]  /*2700*/  ISETP.NE.AND.EX P0, PT, RZ, RZ, PT, P0 ;  /* 0x000000ffff00720c */ /* 0x000fce0003f05300 */
[----:B------:R-:W-:Y:S06]  /*2710*/  @!P1 BRA `(.L_x_34) ;  /* 0x00000000008c9947 */ /* 0x000fec0003800000 */
[----:B------:R-:W2:Y:S01]  /*2720*/  S2UR UR5, SR_CgaCtaId ;  /* 0x00000000000579c3 */ /* 0x000ea20000008800 */
[----:B------:R-:W-:Y:S01]  /*2730*/  UMOV UR4, 0x400 ;  /* 0x0000040000047882 */ /* 0x000fe20000000000 */
[----:B-1--4-:R-:W-:Y:S01]  /*2740*/  IMAD.IADD R6, R0, 0x1, R3 ;  /* 0x0000000100067824 */ /* 0x012fe200078e0203 */
[----:B------:R-:W-:Y:S01]  /*2750*/  UIADD3 UR6, UPT, UPT, UR4, 0x40, URZ ;  /* 0x0000004004067890 */ /* 0x000fe2000fffe0ff */
[----:B0-----:R-:W-:-:S05]  /*2760*/  IADD3 R9, P1, PT, R2, R3, RZ ;  /* 0x0000000302097210 */ /* 0x001fca0007f3e0ff */
[----:B------:R-:W-:Y:S01]  /*2770*/  IMAD.SHL.U32 R8, R9, 0x4, RZ ;  /* 0x0000000409087824 */ /* 0x000fe200078e00ff */
[----:B--2---:R-:W-:Y:S02]  /*2780*/  ULEA UR4, UR5, UR4, 0x18 ;  /* 0x0000000405047291 */ /* 0x004fe4000f8ec0ff */
[----:B------:R-:W-:-:S04]  /*2790*/  ULEA UR6, UR5, UR6, 0x18 ;  /* 0x0000000605067291 */ /* 0x000fc8000f8ec0ff */
[C---:B------:R-:W-:Y:S02]  /*27a0*/  LEA R10, R6.reuse, UR4, 0x2 ;  /* 0x00000004060a7c11 */ /* 0x040fe4000f8e10ff */
[----:B------:R-:W-:Y:S01]  /*27b0*/  LEA R12, R6, UR6, 0x2 ;  /* 0x00000006060c7c11 */ /* 0x000fe2000f8e10ff */
[----:B------:R-:W-:Y:S02]  /*27c0*/  IMAD.X R6, RZ, RZ, R5, P1 ;  /* 0x000000ffff067224 */ /* 0x000fe400008e0605 */
[----:B------:R-:W0:Y:S02]  /*27d0*/  LDS R11, [R10] ;  /* 0x000000000a0b7984 */ /* 0x000e240000000800 */
[----:B------:R-:W1:Y:S01]  /*27e0*/  LDCU.128 UR4, c[0x0][0x380] ;  /* 0x00007000ff0477ac */ /* 0x000e620008000c00 */
[----:B------:R-:W-:Y:S01]  /*27f0*/  SHF.L.U64.HI R9, R9, 0x2, R6 ;  /* 0x0000000209097819 */ /* 0x000fe20000010206 */
[----:B------:R-:W2:Y:S04]  /*2800*/  LDS R13, [R12] ;  /* 0x000000000c0d7984 */ /* 0x000ea80000000800 */
[----:B------:R-:W3:Y:S04]  /*2810*/  LDS R15, [R10+0x4] ;  /* 0x000004000a0f7984 */ /* 0x000ee80000000800 */
[----:B------:R-:W4:Y:S04]  /*2820*/  LDS R17, [R12+0x4] ;  /* 0x000004000c117984 */ /* 0x000f280000000800 */
[----:B------:R-:W5:Y:S04]  /*2830*/  LDS R19, [R10+0x8] ;  /* 0x000008000a137984 */ /* 0x000f680000000800 */
[----:B------:R-:W5:Y:S01]  /*2840*/  LDS R21, [R12+0x8] ;  /* 0x000008000c157984 */ /* 0x000f620000000800 */
[----:B-1----:R-:W-:-:S02]  /*2850*/  IADD3 R6, P1, PT, R8, UR4, RZ ;  /* 0x0000000408067c10 */ /* 0x002fc4000ff3e0ff */
[----:B------:R-:W-:Y:S01]  /*2860*/  IADD3 R8, P2, PT, R8, UR6, RZ ;  /* 0x0000000608087c10 */ /* 0x000fe2000ff5e0ff */
[----:B------:R-:W1:Y:S01]  /*2870*/  LDS R23, [R10+0xc] ;  /* 0x00000c000a177984 */ /* 0x000e620000000800 */
[C---:B------:R-:W-:Y:S02]  /*2880*/  IADD3.X R7, PT, PT, R9.reuse, UR5, RZ, P1, !PT ;  /* 0x0000000509077c10 */ /* 0x040fe40008ffe4ff */
[----:B------:R-:W-:Y:S01]  /*2890*/  IADD3.X R9, PT, PT, R9, UR7, RZ, P2, !PT ;  /* 0x0000000709097c10 */ /* 0x000fe200097fe4ff */
[----:B------:R-:W1:Y:S01]  /*28a0*/  LDS R25, [R12+0xc] ;  /* 0x00000c000c197984 */ /* 0x000e620000000800 */
[----:B------:R-:W-:-:S05]  /*28b0*/  IADD3 R3, P1, PT, R3, 0x4, RZ ;  /* 0x0000000403037810 */ /* 0x000fca0007f3e0ff */
[----:B------:R-:W-:Y:S01]  /*28c0*/  IMAD.X R5, RZ, RZ, R5, P1 ;  /* 0x000000ffff057224 */ /* 0x000fe200008e0605 */
[----:B0-----:R0:W-:Y:S04]  /*28d0*/  STG.E desc[UR8][R6.64], R11 ;  /* 0x0000000b06007986 */ /* 0x0011e8000c101908 */
[----:B--2---:R0:W-:Y:S04]  /*28e0*/  STG.E desc[UR8][R8.64], R13 ;  /* 0x0000000d08007986 */ /* 0x0041e8000c101908 */
[----:B---3--:R0:W-:Y:S04]  /*28f0*/  STG.E desc[UR8][R6.64+0x4], R15 ;  /* 0x0000040f06007986 */ /* 0x0081e8000c101908 */
[----:B----4-:R0:W-:Y:S04]  /*2900*/  STG.E desc[UR8][R8.64+0x4], R17 ;  /* 0x0000041108007986 */ /* 0x0101e8000c101908 */
[----:B-----5:R0:W-:Y:S04]  /*2910*/  STG.E desc[UR8][R6.64+0x8], R19 ;  /* 0x0000081306007986 */ /* 0x0201e8000c101908 */
[----:B------:R0:W-:Y:S04]  /*2920*/  STG.E desc[UR8][R8.64+0x8], R21 ;  /* 0x0000081508007986 */ /* 0x0001e8000c101908 */
[----:B-1----:R0:W-:Y:S04]  /*2930*/  STG.E desc[UR8][R6.64+0xc], R23 ;  /* 0x00000c1706007986 */ /* 0x0021e8000c101908 */
[----:B------:R0:W-:Y:S02]  /*2940*/  STG.E desc[UR8][R8.64+0xc], R25 ;  /* 0x00000c1908007986 */ /* 0x0001e4000c101908 */
.L_x_34:
[----:B------:R-:W-:Y:S05]  /*2950*/  @!P0 EXIT ;  /* 0x000000000000894d */ /* 0x000fea0003800000 */
[----:B------:R-:W-:Y:S02]  /*2960*/  ISETP.NE.U32.AND P1, PT, R14, 0x1, PT ;  /* 0x000000010e00780c */ /* 0x000fe40003f25070 */
[----:B------:R-:W-:Y:S02]  /*2970*/  LOP3.LUT R4, R4, 0x1, RZ, 0xc0, !PT ;  /* 0x0000000104047812 */ /* 0x000fe400078ec0ff */
[----:B------:R-:W-:Y:S02]  /*2980*/  ISETP.NE.AND.EX P1, PT, RZ, RZ, PT, P1 ;  /* 0x000000ffff00720c */ /* 0x000fe40003f25310 */
[----:B------:R-:W-:-:S04]  /*2990*/  ISETP.NE.U32.AND P0, PT, R4, 0x1, PT ;  /* 0x000000010400780c */ /* 0x000fc80003f05070 */
[----:B------:R-:W-:-:S07]  /*29a0*/  ISETP.NE.U32.AND.EX P0, PT, RZ, RZ, PT, P0 ;  /* 0x000000ffff00720c */ /* 0x000fce0003f05100 */
[----:B------:R-:W-:Y:S06]  /*29b0*/  @!P1 BRA `(.L_x_35) ;  /* 0x00000000006c9947 */ /* 0x000fec0003800000 */
[----:B------:R-:W2:Y:S01]  /*29c0*/  S2UR UR5, SR_CgaCtaId ;  /* 0x00000000000579c3 */ /* 0x000ea20000008800 */
[----:B------:R-:W-:Y:S01]  /*29d0*/  UMOV UR4, 0x400 ;  /* 0x0000040000047882 */ /* 0x000fe20000000000 */
[----:B------:R-:W-:Y:S01]  /*29e0*/  IMAD.IADD R4, R0, 0x1, R3 ;  /* 0x0000000100047824 */ /* 0x000fe200078e0203 */
[----:B------:R-:W-:Y:S02]  /*29f0*/  UIADD3 UR6, UPT, UPT, UR4, 0x40, URZ ;  /* 0x0000004004067890 */ /* 0x000fe4000fffe0ff */
[----:B--2---:R-:W-:Y:S02]  /*2a00*/  ULEA UR4, UR5, UR4, 0x18 ;  /* 0x0000000405047291 */ /* 0x004fe4000f8ec0ff */
[----:B------:R-:W-:-:S04]  /*2a10*/  ULEA UR6, UR5, UR6, 0x18 ;  /* 0x0000000605067291 */ /* 0x000fc8000f8ec0ff */
[C---:B------:R-:W-:Y:S02]  /*2a20*/  LEA R10, R4.reuse, UR4, 0x2 ;  /* 0x00000004040a7c11 */ /* 0x040fe4000f8e10ff */
[----:B------:R-:W-:Y:S02]  /*2a30*/  LEA R12, R4, UR6, 0x2 ;  /* 0x00000006040c7c11 */ /* 0x000fe4000f8e10ff */
[----:B------:R-:W-:Y:S01]  /*2a40*/  IADD3 R4, P1, PT, R2, R3, RZ ;  /* 0x0000000302047210 */ /* 0x000fe20007f3e0ff */
[----:B01----:R-:W0:Y:S02]  /*2a50*/  LDS R11, [R10] ;  /* 0x000000000a0b7984 */ /* 0x003e240000000800 */
[----:B------:R-:W1:Y:S02]  /*2a60*/  LDCU.128 UR4, c[0x0][0x380] ;  /* 0x00007000ff0477ac */ /* 0x000e640008000c00 */
[----:B------:R-:W2:Y:S01]  /*2a70*/  LDS R13, [R12] ;  /* 0x000000000c0d7984 */ /* 0x000ea20000000800 */
[----:B----4-:R-:W-:-:S02]  /*2a80*/  IMAD.X R7, RZ, RZ, R5, P1 ;  /* 0x000000ffff077224 */ /* 0x010fc400008e0605 */
[C---:B------:R-:W-:Y:S01]  /*2a90*/  IMAD.SHL.U32 R8, R4.reuse, 0x4, RZ ;  /* 0x0000000404087824 */ /* 0x040fe200078e00ff */
[----:B------:R-:W3:Y:S02]  /*2aa0*/  LDS R15, [R10+0x4] ;  /* 0x000004000a0f7984 */ /* 0x000ee40000000800 */
[----:B------:R-:W-:Y:S02]  /*2ab0*/  SHF.L.U64.HI R4, R4, 0x2, R7 ;  /* 0x0000000204047819 */ /* 0x000fe40000010207 */
[----:B------:R-:W4:Y:S01]  /*2ac0*/  LDS R17, [R12+0x4] ;  /* 0x000004000c117984 */ /* 0x000f220000000800 */
[C---:B-1----:R-:W-:Y:S02]  /*2ad0*/  IADD3 R6, P1, PT, R8.reuse, UR4, RZ ;  /* 0x0000000408067c10 */ /* 0x042fe4000ff3e0ff */
[----:B------:R-:W-:Y:S02]  /*2ae0*/  IADD3 R8, P2, PT, R8, UR6, RZ ;  /* 0x0000000608087c10 */ /* 0x000fe4000ff5e0ff */
[----:B------:R-:W-:-:S02]  /*2af0*/  IADD3.X R7, PT, PT, R4, UR5, RZ, P1, !PT ;  /* 0x0000000504077c10 */ /* 0x000fc40008ffe4ff */
[----:B------:R-:W-:Y:S02]  /*2b00*/  IADD3.X R9, PT, PT, R4, UR7, RZ, P2, !PT ;  /* 0x0000000704097c10 */ /* 0x000fe400097fe4ff */
[----:B------:R-:W-:-:S05]  /*2b10*/  IADD3 R3, P1, PT, R3, 0x2, RZ ;  /* 0x0000000203037810 */ /* 0x000fca0007f3e0ff */
[----:B------:R-:W-:Y:S01]  /*2b20*/  IMAD.X R5, RZ, RZ, R5, P1 ;  /* 0x000000ffff057224 */ /* 0x000fe200008e0605 */
[----:B0-----:R0:W-:Y:S04]  /*2b30*/  STG.E desc[UR8][R6.64], R11 ;  /* 0x0000000b06007986 */ /* 0x0011e8000c101908 */
[----:B--2---:R0:W-:Y:S04]  /*2b40*/  STG.E desc[UR8][R8.64], R13 ;  /* 0x0000000d08007986 */ /* 0x0041e8000c101908 */
[----:B---3--:R0:W-:Y:S04]  /*2b50*/  STG.E desc[UR8][R6.64+0x4], R15 ;  /* 0x0000040f06007986 */ /* 0x0081e8000c101908 */
[----:B----4-:R0:W-:Y:S02]  /*2b60*/  STG.E desc[UR8][R8.64+0x4], R17 ;  /* 0x0000041108007986 */ /* 0x0101e4000c101908 */
.L_x_35:
[----:B------:R-:W-:Y:S05]  /*2b70*/  @P0 EXIT ;  /* 0x000000000000094d */ /* 0x000fea0003800000 */
[----:B------:R-:W2:Y:S01]  /*2b80*/  S2UR UR5, SR_CgaCtaId ;  /* 0x00000000000579c3 */ /* 0x000ea20000008800 */
[----:B------:R-:W-:Y:S01]  /*2b90*/  UMOV UR4, 0x400 ;  /* 0x0000040000047882 */ /* 0x000fe20000000000 */
[----:B------:R-:W-:Y:S01]  /*2ba0*/  IMAD.IADD R0, R0, 0x1, R3 ;  /* 0x0000000100007824 */ /* 0x000fe200078e0203 */
[----:B------:R-:W-:Y:S01]  /*2bb0*/  UIADD3 UR6, UPT, UPT, UR4, 0x40, URZ ;  /* 0x0000004004067890 */ /* 0x000fe2000fffe0ff */
[----:B------:R-:W-:-:S05]  /*2bc0*/  IADD3 R2, P0, PT, R2, R3, RZ ;  /* 0x0000000302027210 */ /* 0x000fca0007f1e0ff */
[----:B------:R-:W-:Y:S02]  /*2bd0*/  IMAD.X R5, RZ, RZ, R5, P0 ;  /* 0x000000ffff057224 */ /* 0x000fe400000e0605 */
[----:B------:R-:W-:-:S03]  /*2be0*/  IMAD.SHL.U32 R4, R2, 0x4, RZ ;  /* 0x0000000402047824 */ /* 0x000fc600078e00ff */
[----:B------:R-:W-:Y:S01]  /*2bf0*/  SHF.L.U64.HI R5, R2, 0x2, R5 ;  /* 0x0000000202057819 */ /* 0x000fe20000010205 */
[----:B--2---:R-:W-:Y:S02]  /*2c00*/  ULEA UR4, UR5, UR4, 0x18 ;  /* 0x0000000405047291 */ /* 0x004fe4000f8ec0ff */
[----:B------:R-:W-:-:S04]  /*2c10*/  ULEA UR6, UR5, UR6, 0x18 ;  /* 0x0000000605067291 */ /* 0x000fc8000f8ec0ff */
[C---:B01--4-:R-:W-:Y:S02]  /*2c20*/  LEA R6, R0.reuse, UR4, 0x2 ;  /* 0x0000000400067c11 */ /* 0x053fe4000f8e10ff */
[----:B------:R-:W-:-:S03]  /*2c30*/  LEA R0, R0, UR6, 0x2 ;  /* 0x0000000600007c11 */ /* 0x000fc6000f8e10ff */
[----:B------:R-:W0:Y:S02]  /*2c40*/  LDS R7, [R6] ;  /* 0x0000000006077984 */ /* 0x000e240000000800 */
[----:B------:R-:W1:Y:S02]  /*2c50*/  LDCU.128 UR4, c[0x0][0x380] ;  /* 0x00007000ff0477ac */ /* 0x000e640008000c00 */
[----:B------:R-:W2:Y:S01]  /*2c60*/  LDS R9, [R0] ;  /* 0x0000000000097984 */ /* 0x000ea20000000800 */
[C---:B-1----:R-:W-:Y:S02]  /*2c70*/  IADD3 R2, P0, PT, R4.reuse, UR4, RZ ;  /* 0x0000000404027c10 */ /* 0x042fe4000ff1e0ff */
[----:B------:R-:W-:Y:S02]  /*2c80*/  IADD3 R4, P1, PT, R4, UR6, RZ ;  /* 0x0000000604047c10 */ /* 0x000fe4000ff3e0ff */
[C---:B------:R-:W-:Y:S02]  /*2c90*/  IADD3.X R3, PT, PT, R5.reuse, UR5, RZ, P0, !PT ;  /* 0x0000000505037c10 */ /* 0x040fe400087fe4ff */
[----:B------:R-:W-:-:S03]  /*2ca0*/  IADD3.X R5, PT, PT, R5, UR7, RZ, P1, !PT ;  /* 0x0000000705057c10 */ /* 0x000fc60008ffe4ff */
[----:B0-----:R-:W-:Y:S04]  /*2cb0*/  STG.E desc[UR8][R2.64], R7 ;  /* 0x0000000702007986 */ /* 0x001fe8000c101908 */
[----:B--2---:R-:W-:Y:S01]  /*2cc0*/  STG.E desc[UR8][R4.64], R9 ;  /* 0x0000000904007986 */ /* 0x004fe2000c101908 */
[----:B------:R-:W-:Y:S05]  /*2cd0*/  EXIT ;  /* 0x000000000000794d */ /* 0x000fea0003800000 */
.L_x_36:
[----:B------:R-:W-:-:S00]  /*2ce0*/  BRA `(.L_x_36) ;  /* 0xfffffffc00fc7947 */ /* 0x000fc0000383ffff */
[----:B------:R-:W-:-:S00]  /*2cf0*/  NOP ;  /* 0x0000000000007918 */ /* 0x000fc00000000000 */
        /* <DEDUP_REMOVED lines=8> */
.L_x_37:


//--------------------- .nv.shared._Z13gpu_mergesortPiS_mm --------------------------
	.section	.nv.shared._Z13gpu_mergesortPiS_mm,"aw",@nobits
	.sectionflags	@""
	.align	4
.nv.shared._Z13gpu_mergesortPiS_mm:
	.zero		1152


//--------------------- .nv.shared.reserved.0     --------------------------
	.section	.nv.shared.reserved.0,"aw",@nobits
	.weak		__nv_reservedSMEM_offset_0_alias
	.size		__nv_reservedSMEM_offset_0_alias, 0, 64
	.other		__nv_reservedSMEM_offset_0_alias,@"STO_CUDA_RESERVED_SHARED STV_DEFAULT"
__nv_reservedSMEM_offset_0_alias:
	.zero		0
	.zero		64


//--------------------- .nv.constant0._Z13gpu_mergesortPiS_mm --------------------------
	.section	.nv.constant0._Z13gpu_mergesortPiS_mm,"a",@progbits
	.sectionflags	@""
	.align	4
.nv.constant0._Z13gpu_mergesortPiS_mm:
	.zero		928


//--------------------- SYMBOLS --------------------------

	.type		.nv.reservedSmem.offset0,@object
	.size		.nv.reservedSmem.offset0,0x4
	.type		.nv.reservedSmem.cap,@object
	.size		.nv.reservedSmem.cap,0x4
